//
// Generated by NVIDIA NVVM Compiler
//
// Compiler Build ID: CL-36424714
// Cuda compilation tools, release 13.0, V13.0.88
// Based on NVVM 20.0.0
//

.version 9.0
.target sm_100
.address_size 64

	// .globl	_Z26max_pooling_forward_kernelPKfPfPiiiiiiii

.visible .entry _Z26max_pooling_forward_kernelPKfPfPiiiiiiii(
	.param .u64 .ptr .align 1 _Z26max_pooling_forward_kernelPKfPfPiiiiiiii_param_0,
	.param .u64 .ptr .align 1 _Z26max_pooling_forward_kernelPKfPfPiiiiiiii_param_1,
	.param .u64 .ptr .align 1 _Z26max_pooling_forward_kernelPKfPfPiiiiiiii_param_2,
	.param .u32 _Z26max_pooling_forward_kernelPKfPfPiiiiiiii_param_3,
	.param .u32 _Z26max_pooling_forward_kernelPKfPfPiiiiiiii_param_4,
	.param .u32 _Z26max_pooling_forward_kernelPKfPfPiiiiiiii_param_5,
	.param .u32 _Z26max_pooling_forward_kernelPKfPfPiiiiiiii_param_6,
	.param .u32 _Z26max_pooling_forward_kernelPKfPfPiiiiiiii_param_7,
	.param .u32 _Z26max_pooling_forward_kernelPKfPfPiiiiiiii_param_8,
	.param .u32 _Z26max_pooling_forward_kernelPKfPfPiiiiiiii_param_9
)
{
	.reg .pred 	%p<45>;
	.reg .b32 	%r<168>;
	.reg .b32 	%f<88>;
	.reg .b64 	%rd<18>;

	ld.param.u64 	%rd5, [_Z26max_pooling_forward_kernelPKfPfPiiiiiiii_param_0];
	ld.param.u64 	%rd3, [_Z26max_pooling_forward_kernelPKfPfPiiiiiiii_param_1];
	ld.param.u64 	%rd4, [_Z26max_pooling_forward_kernelPKfPfPiiiiiiii_param_2];
	ld.param.u32 	%r56, [_Z26max_pooling_forward_kernelPKfPfPiiiiiiii_param_3];
	ld.param.u32 	%r50, [_Z26max_pooling_forward_kernelPKfPfPiiiiiiii_param_4];
	ld.param.u32 	%r51, [_Z26max_pooling_forward_kernelPKfPfPiiiiiiii_param_5];
	ld.param.u32 	%r52, [_Z26max_pooling_forward_kernelPKfPfPiiiiiiii_param_6];
	ld.param.u32 	%r53, [_Z26max_pooling_forward_kernelPKfPfPiiiiiiii_param_7];
	ld.param.u32 	%r54, [_Z26max_pooling_forward_kernelPKfPfPiiiiiiii_param_8];
	ld.param.u32 	%r55, [_Z26max_pooling_forward_kernelPKfPfPiiiiiiii_param_9];
	cvta.to.global.u64 	%rd1, %rd5;
	shl.b32 	%r57, %r55, 1;
	sub.s32 	%r58, %r51, %r53;
	add.s32 	%r59, %r58, %r57;
	div.s32 	%r60, %r59, %r54;
	add.s32 	%r1, %r60, 1;
	sub.s32 	%r61, %r52, %r53;
	add.s32 	%r62, %r61, %r57;
	div.s32 	%r63, %r62, %r54;
	add.s32 	%r2, %r63, 1;
	mov.u32 	%r64, %ctaid.x;
	mov.u32 	%r65, %ntid.x;
	mov.u32 	%r66, %tid.x;
	mad.lo.s32 	%r3, %r64, %r65, %r66;
	mul.lo.s32 	%r67, %r50, %r56;
	mad.lo.s32 	%r68, %r67, %r60, %r67;
	mad.lo.s32 	%r69, %r68, %r63, %r68;
	setp.ge.s32 	%p1, %r3, %r69;
	@%p1 bra 	$L__BB0_20;
	div.s32 	%r71, %r3, %r2;
	mul.lo.s32 	%r72, %r71, %r2;
	sub.s32 	%r4, %r3, %r72;
	rem.s32 	%r5, %r71, %r1;
	mul.lo.s32 	%r73, %r2, %r1;
	div.s32 	%r74, %r3, %r73;
	rem.s32 	%r75, %r74, %r50;
	mul.lo.s32 	%r76, %r73, %r50;
	div.s32 	%r77, %r3, %r76;
	mul.lo.s32 	%r78, %r5, %r54;
	sub.s32 	%r79, %r78, %r55;
	mul.lo.s32 	%r80, %r4, %r54;
	sub.s32 	%r81, %r80, %r55;
	add.s32 	%r82, %r79, %r53;
	min.s32 	%r6, %r82, %r51;
	add.s32 	%r83, %r81, %r53;
	min.s32 	%r7, %r83, %r52;
	max.s32 	%r151, %r79, 0;
	max.s32 	%r9, %r81, 0;
	mad.lo.s32 	%r10, %r77, %r50, %r75;
	setp.ge.s32 	%p2, %r151, %r6;
	mov.b32 	%r166, -1;
	mov.f32 	%f86, 0fFF800000;
	@%p2 bra 	$L__BB0_19;
	sub.s32 	%r85, %r7, %r9;
	and.b32  	%r11, %r85, 15;
	and.b32  	%r12, %r85, 7;
	and.b32  	%r13, %r85, 3;
	mul.lo.s32 	%r14, %r10, %r51;
	mov.f32 	%f86, 0fFF800000;
	mov.b32 	%r166, -1;
$L__BB0_3:
	setp.ge.s32 	%p3, %r9, %r7;
	@%p3 bra 	$L__BB0_18;
	sub.s32 	%r87, %r9, %r7;
	setp.gt.u32 	%p4, %r87, -16;
	add.s32 	%r88, %r151, %r14;
	mul.lo.s32 	%r17, %r88, %r52;
	mov.u32 	%r161, %r9;
	@%p4 bra 	$L__BB0_8;
	and.b32  	%r90, %r85, -16;
	neg.s32 	%r153, %r90;
	add.s32 	%r155, %r9, 7;
	add.s32 	%r154, %r9, %r17;
$L__BB0_6:
	.pragma "nounroll";
	mul.wide.s32 	%rd6, %r154, 4;
	add.s64 	%rd7, %rd1, %rd6;
	ld.global.f32 	%f20, [%rd7];
	setp.gt.f32 	%p5, %f20, %f86;
	selp.f32 	%f21, %f20, %f86, %p5;
	selp.b32 	%r91, %r154, %r166, %p5;
	add.s32 	%r92, %r154, 1;
	ld.global.f32 	%f22, [%rd7+4];
	setp.gt.f32 	%p6, %f22, %f21;
	selp.f32 	%f23, %f22, %f21, %p6;
	selp.b32 	%r93, %r92, %r91, %p6;
	add.s32 	%r94, %r154, 2;
	ld.global.f32 	%f24, [%rd7+8];
	setp.gt.f32 	%p7, %f24, %f23;
	selp.f32 	%f25, %f24, %f23, %p7;
	selp.b32 	%r95, %r94, %r93, %p7;
	add.s32 	%r96, %r154, 3;
	ld.global.f32 	%f26, [%rd7+12];
	setp.gt.f32 	%p8, %f26, %f25;
	selp.f32 	%f27, %f26, %f25, %p8;
	selp.b32 	%r97, %r96, %r95, %p8;
	add.s32 	%r98, %r154, 4;
	ld.global.f32 	%f28, [%rd7+16];
	setp.gt.f32 	%p9, %f28, %f27;
	selp.f32 	%f29, %f28, %f27, %p9;
	selp.b32 	%r99, %r98, %r97, %p9;
	add.s32 	%r100, %r154, 5;
	ld.global.f32 	%f30, [%rd7+20];
	setp.gt.f32 	%p10, %f30, %f29;
	selp.f32 	%f31, %f30, %f29, %p10;
	selp.b32 	%r101, %r100, %r99, %p10;
	add.s32 	%r102, %r154, 6;
	ld.global.f32 	%f32, [%rd7+24];
	setp.gt.f32 	%p11, %f32, %f31;
	selp.f32 	%f33, %f32, %f31, %p11;
	selp.b32 	%r103, %r102, %r101, %p11;
	add.s32 	%r104, %r154, 7;
	ld.global.f32 	%f34, [%rd7+28];
	setp.gt.f32 	%p12, %f34, %f33;
	selp.f32 	%f35, %f34, %f33, %p12;
	selp.b32 	%r105, %r104, %r103, %p12;
	add.s32 	%r106, %r154, 8;
	ld.global.f32 	%f36, [%rd7+32];
	setp.gt.f32 	%p13, %f36, %f35;
	selp.f32 	%f37, %f36, %f35, %p13;
	selp.b32 	%r107, %r106, %r105, %p13;
	add.s32 	%r108, %r154, 9;
	ld.global.f32 	%f38, [%rd7+36];
	setp.gt.f32 	%p14, %f38, %f37;
	selp.f32 	%f39, %f38, %f37, %p14;
	selp.b32 	%r109, %r108, %r107, %p14;
	add.s32 	%r110, %r154, 10;
	ld.global.f32 	%f40, [%rd7+40];
	setp.gt.f32 	%p15, %f40, %f39;
	selp.f32 	%f41, %f40, %f39, %p15;
	selp.b32 	%r111, %r110, %r109, %p15;
	add.s32 	%r112, %r154, 11;
	ld.global.f32 	%f42, [%rd7+44];
	setp.gt.f32 	%p16, %f42, %f41;
	selp.f32 	%f43, %f42, %f41, %p16;
	selp.b32 	%r113, %r112, %r111, %p16;
	add.s32 	%r114, %r154, 12;
	ld.global.f32 	%f44, [%rd7+48];
	setp.gt.f32 	%p17, %f44, %f43;
	selp.f32 	%f45, %f44, %f43, %p17;
	selp.b32 	%r115, %r114, %r113, %p17;
	add.s32 	%r116, %r154, 13;
	ld.global.f32 	%f46, [%rd7+52];
	setp.gt.f32 	%p18, %f46, %f45;
	selp.f32 	%f47, %f46, %f45, %p18;
	selp.b32 	%r117, %r116, %r115, %p18;
	add.s32 	%r118, %r154, 14;
	ld.global.f32 	%f48, [%rd7+56];
	setp.gt.f32 	%p19, %f48, %f47;
	selp.f32 	%f49, %f48, %f47, %p19;
	selp.b32 	%r119, %r118, %r117, %p19;
	add.s32 	%r120, %r154, 15;
	ld.global.f32 	%f50, [%rd7+60];
	setp.gt.f32 	%p20, %f50, %f49;
	selp.f32 	%f86, %f50, %f49, %p20;
	selp.b32 	%r166, %r120, %r119, %p20;
	add.s32 	%r155, %r155, 16;
	add.s32 	%r154, %r154, 16;
	add.s32 	%r153, %r153, 16;
	setp.ne.s32 	%p21, %r153, 0;
	@%p21 bra 	$L__BB0_6;
	add.s32 	%r161, %r155, -7;
$L__BB0_8:
	setp.eq.s32 	%p22, %r11, 0;
	@%p22 bra 	$L__BB0_18;
	add.s32 	%r122, %r11, -1;
	setp.lt.u32 	%p23, %r122, 7;
	@%p23 bra 	$L__BB0_11;
	add.s32 	%r123, %r161, %r17;
	mul.wide.s32 	%rd8, %r123, 4;
	add.s64 	%rd9, %rd1, %rd8;
	ld.global.f32 	%f52, [%rd9];
	setp.gt.f32 	%p24, %f52, %f86;
	selp.f32 	%f53, %f52, %f86, %p24;
	selp.b32 	%r124, %r123, %r166, %p24;
	add.s32 	%r125, %r123, 1;
	ld.global.f32 	%f54, [%rd9+4];
	setp.gt.f32 	%p25, %f54, %f53;
	selp.f32 	%f55, %f54, %f53, %p25;
	selp.b32 	%r126, %r125, %r124, %p25;
	add.s32 	%r127, %r123, 2;
	ld.global.f32 	%f56, [%rd9+8];
	setp.gt.f32 	%p26, %f56, %f55;
	selp.f32 	%f57, %f56, %f55, %p26;
	selp.b32 	%r128, %r127, %r126, %p26;
	add.s32 	%r129, %r123, 3;
	ld.global.f32 	%f58, [%rd9+12];
	setp.gt.f32 	%p27, %f58, %f57;
	selp.f32 	%f59, %f58, %f57, %p27;
	selp.b32 	%r130, %r129, %r128, %p27;
	add.s32 	%r131, %r123, 4;
	ld.global.f32 	%f60, [%rd9+16];
	setp.gt.f32 	%p28, %f60, %f59;
	selp.f32 	%f61, %f60, %f59, %p28;
	selp.b32 	%r132, %r131, %r130, %p28;
	add.s32 	%r133, %r123, 5;
	ld.global.f32 	%f62, [%rd9+20];
	setp.gt.f32 	%p29, %f62, %f61;
	selp.f32 	%f63, %f62, %f61, %p29;
	selp.b32 	%r134, %r133, %r132, %p29;
	add.s32 	%r135, %r123, 6;
	ld.global.f32 	%f64, [%rd9+24];
	setp.gt.f32 	%p30, %f64, %f63;
	selp.f32 	%f65, %f64, %f63, %p30;
	selp.b32 	%r136, %r135, %r134, %p30;
	add.s32 	%r137, %r123, 7;
	ld.global.f32 	%f66, [%rd9+28];
	setp.gt.f32 	%p31, %f66, %f65;
	selp.f32 	%f86, %f66, %f65, %p31;
	selp.b32 	%r166, %r137, %r136, %p31;
	add.s32 	%r161, %r161, 8;
$L__BB0_11:
	setp.eq.s32 	%p32, %r12, 0;
	@%p32 bra 	$L__BB0_18;
	add.s32 	%r139, %r12, -1;
	setp.lt.u32 	%p33, %r139, 3;
	@%p33 bra 	$L__BB0_14;
	add.s32 	%r140, %r161, %r17;
	mul.wide.s32 	%rd10, %r140, 4;
	add.s64 	%rd11, %rd1, %rd10;
	ld.global.f32 	%f68, [%rd11];
	setp.gt.f32 	%p34, %f68, %f86;
	selp.f32 	%f69, %f68, %f86, %p34;
	selp.b32 	%r141, %r140, %r166, %p34;
	add.s32 	%r142, %r140, 1;
	ld.global.f32 	%f70, [%rd11+4];
	setp.gt.f32 	%p35, %f70, %f69;
	selp.f32 	%f71, %f70, %f69, %p35;
	selp.b32 	%r143, %r142, %r141, %p35;
	add.s32 	%r144, %r140, 2;
	ld.global.f32 	%f72, [%rd11+8];
	setp.gt.f32 	%p36, %f72, %f71;
	selp.f32 	%f73, %f72, %f71, %p36;
	selp.b32 	%r145, %r144, %r143, %p36;
	add.s32 	%r146, %r140, 3;
	ld.global.f32 	%f74, [%rd11+12];
	setp.gt.f32 	%p37, %f74, %f73;
	selp.f32 	%f86, %f74, %f73, %p37;
	selp.b32 	%r166, %r146, %r145, %p37;
	add.s32 	%r161, %r161, 4;
$L__BB0_14:
	setp.eq.s32 	%p38, %r13, 0;
	@%p38 bra 	$L__BB0_18;
	setp.eq.s32 	%p39, %r13, 1;
	add.s32 	%r43, %r161, %r17;
	mul.wide.s32 	%rd12, %r43, 4;
	add.s64 	%rd2, %rd1, %rd12;
	ld.global.f32 	%f75, [%rd2];
	setp.gt.f32 	%p40, %f75, %f86;
	selp.f32 	%f86, %f75, %f86, %p40;
	selp.b32 	%r166, %r43, %r166, %p40;
	@%p39 bra 	$L__BB0_18;
	setp.eq.s32 	%p41, %r13, 2;
	add.s32 	%r147, %r43, 1;
	ld.global.f32 	%f76, [%rd2+4];
	setp.gt.f32 	%p42, %f76, %f86;
	selp.f32 	%f86, %f76, %f86, %p42;
	selp.b32 	%r166, %r147, %r166, %p42;
	@%p41 bra 	$L__BB0_18;
	add.s32 	%r148, %r43, 2;
	ld.global.f32 	%f77, [%rd2+8];
	setp.gt.f32 	%p43, %f77, %f86;
	selp.f32 	%f86, %f77, %f86, %p43;
	selp.b32 	%r166, %r148, %r166, %p43;
$L__BB0_18:
	add.s32 	%r151, %r151, 1;
	setp.ne.s32 	%p44, %r151, %r6;
	@%p44 bra 	$L__BB0_3;
$L__BB0_19:
	mad.lo.s32 	%r149, %r10, %r1, %r5;
	mad.lo.s32 	%r150, %r149, %r2, %r4;
	cvta.to.global.u64 	%rd13, %rd3;
	mul.wide.s32 	%rd14, %r150, 4;
	add.s64 	%rd15, %rd13, %rd14;
	st.global.f32 	[%rd15], %f86;
	cvta.to.global.u64 	%rd16, %rd4;
	add.s64 	%rd17, %rd16, %rd14;
	st.global.u32 	[%rd17], %r166;
$L__BB0_20:
	ret;

}


// ===== COMPILED SASS (sm_100) =====

	.target	sm_100

	.elftype	@"ET_EXEC"


//--------------------- .note.nv.tkinfo           --------------------------
	.section	.note.nv.tkinfo,"",@"SHT_NOTE"
	.sectionflags	@"SHF_NOTE_NV_TKINFO"
	.tkinfo
        /*0018*/ 	.word	0x00000002
        /*0030*/ 	.string	""
        /*0030*/ 	.string	"ptxas"
        /*0030*/ 	.string	"Cuda compilation tools, release 13.0, V13.0.88"
        /*0030*/ 	.string	"Build cuda_13.0.r13.0/compiler.36424714_0"
        /*0030*/ 	.string	"-arch sm_100 -m 64 "



//--------------------- .note.nv.cuinfo           --------------------------
	.section	.note.nv.cuinfo,"",@"SHT_NOTE"
	.sectionflags	@"SHF_NOTE_NV_CUINFO"
        /*0018*/ 	.short	0x0002
        /*001a*/ 	.short	0x0064
        /*001c*/ 	.short	0x0082
	.zero		2


//--------------------- .nv.info                  --------------------------
	.section	.nv.info,"",@"SHT_CUDA_INFO"
	.align	4


	//----- nvinfo : EIATTR_REGCOUNT
	.align		4
        /*0000*/ 	.byte	0x04, 0x2f
        /*0002*/ 	.short	(.L_1 - .L_0)
	.align		4
.L_0:
        /*0004*/ 	.word	index@(_Z26max_pooling_forward_kernelPKfPfPiiiiiiii)
        /*0008*/ 	.word	0x00000020


	//----- nvinfo : EIATTR_FRAME_SIZE
	.align		4
.L_1:
        /*000c*/ 	.byte	0x04, 0x11
        /*000e*/ 	.short	(.L_3 - .L_2)
	.align		4
.L_2:
        /*0010*/ 	.word	index@(_Z26max_pooling_forward_kernelPKfPfPiiiiiiii)
        /*0014*/ 	.word	0x00000000


	//----- nvinfo : EIATTR_MIN_STACK_SIZE
	.align		4
.L_3:
        /*0018*/ 	.byte	0x04, 0x12
        /*001a*/ 	.short	(.L_5 - .L_4)
	.align		4
.L_4:
        /*001c*/ 	.word	index@(_Z26max_pooling_forward_kernelPKfPfPiiiiiiii)
        /*0020*/ 	.word	0x00000000
.L_5:


//--------------------- .nv.compat                --------------------------
	.section	.nv.compat,"",@"SHT_CUDA_COMPAT_INFO"
	.align	4
        /*0000*/ 	.byte	0x02, 0x09, 0x00, 0x00, 0x02, 0x02, 0x01, 0x00, 0x02, 0x05, 0x05, 0x00, 0x03, 0x07, 0x01, 0x01
        /*0010*/ 	.byte	0x02, 0x03, 0x00, 0x00, 0x02, 0x06, 0x01, 0x00, 0x04, 0x0b, 0x08, 0x00, 0x09, 0x00, 0x00, 0x00
        /*0020*/ 	.byte	0x00, 0x00, 0x00, 0x00


//--------------------- .nv.info._Z26max_pooling_forward_kernelPKfPfPiiiiiiii --------------------------
	.section	.nv.info._Z26max_pooling_forward_kernelPKfPfPiiiiiiii,"",@"SHT_CUDA_INFO"
	.sectionflags	@""
	.align	4


	//----- nvinfo : EIATTR_CUDA_API_VERSION
	.align		4
        /*0000*/ 	.byte	0x04, 0x37
        /*0002*/ 	.short	(.L_7 - .L_6)
.L_6:
        /*0004*/ 	.word	0x00000082


	//----- nvinfo : EIATTR_KPARAM_INFO
	.align		4
.L_7:
        /*0008*/ 	.byte	0x04, 0x17
        /*000a*/ 	.short	(.L_9 - .L_8)
.L_8:
        /*000c*/ 	.word	0x00000000
        /*0010*/ 	.short	0x0009
        /*0012*/ 	.short	0x0030
        /*0014*/ 	.byte	0x00, 0xf0, 0x11, 0x00


	//----- nvinfo : EIATTR_KPARAM_INFO
	.align		4
.L_9:
        /*0018*/ 	.byte	0x04, 0x17
        /*001a*/ 	.short	(.L_11 - .L_10)
.L_10:
        /*001c*/ 	.word	0x00000000
        /*0020*/ 	.short	0x0008
        /*0022*/ 	.short	0x002c
        /*0024*/ 	.byte	0x00, 0xf0, 0x11, 0x00


	//----- nvinfo : EIATTR_KPARAM_INFO
	.align		4
.L_11:
        /*0028*/ 	.byte	0x04, 0x17
        /*002a*/ 	.short	(.L_13 - .L_12)
.L_12:
        /*002c*/ 	.word	0x00000000
        /*0030*/ 	.short	0x0007
        /*0032*/ 	.short	0x0028
        /*0034*/ 	.byte	0x00, 0xf0, 0x11, 0x00


	//----- nvinfo : EIATTR_KPARAM_INFO
	.align		4
.L_13:
        /*0038*/ 	.byte	0x04, 0x17
        /*003a*/ 	.short	(.L_15 - .L_14)
.L_14:
        /*003c*/ 	.word	0x00000000
        /*0040*/ 	.short	0x0006
        /*0042*/ 	.short	0x0024
        /*0044*/ 	.byte	0x00, 0xf0, 0x11, 0x00


	//----- nvinfo : EIATTR_KPARAM_INFO
	.align		4
.L_15:
        /*0048*/ 	.byte	0x04, 0x17
        /*004a*/ 	.short	(.L_17 - .L_16)
.L_16:
        /*004c*/ 	.word	0x00000000
        /*0050*/ 	.short	0x0005
        /*0052*/ 	.short	0x0020
        /*0054*/ 	.byte	0x00, 0xf0, 0x11, 0x00


	//----- nvinfo : EIATTR_KPARAM_INFO
	.align		4
.L_17:
        /*0058*/ 	.byte	0x04, 0x17
        /*005a*/ 	.short	(.L_19 - .L_18)
.L_18:
        /*005c*/ 	.word	0x00000000
        /*0060*/ 	.short	0x0004
        /*0062*/ 	.short	0x001c
        /*0064*/ 	.byte	0x00, 0xf0, 0x11, 0x00


	//----- nvinfo : EIATTR_KPARAM_INFO
	.align		4
.L_19:
        /*0068*/ 	.byte	0x04, 0x17
        /*006a*/ 	.short	(.L_21 - .L_20)
.L_20:
        /*006c*/ 	.word	0x00000000
        /*0070*/ 	.short	0x0003
        /*0072*/ 	.short	0x0018
        /*0074*/ 	.byte	0x00, 0xf0, 0x11, 0x00


	//----- nvinfo : EIATTR_KPARAM_INFO
	.align		4
.L_21:
        /*0078*/ 	.byte	0x04, 0x17
        /*007a*/ 	.short	(.L_23 - .L_22)
.L_22:
        /*007c*/ 	.word	0x00000000
        /*0080*/ 	.short	0x0002
        /*0082*/ 	.short	0x0010
        /*0084*/ 	.byte	0x00, 0xf5, 0x21, 0x00


	//----- nvinfo : EIATTR_KPARAM_INFO
	.align		4
.L_23:
        /*0088*/ 	.byte	0x04, 0x17
        /*008a*/ 	.short	(.L_25 - .L_24)
.L_24:
        /*008c*/ 	.word	0x00000000
        /*0090*/ 	.short	0x0001
        /*0092*/ 	.short	0x0008
        /*0094*/ 	.byte	0x00, 0xf5, 0x21, 0x00


	//----- nvinfo : EIATTR_KPARAM_INFO
	.align		4
.L_25:
        /*0098*/ 	.byte	0x04, 0x17
        /*009a*/ 	.short	(.L_27 - .L_26)
.L_26:
        /*009c*/ 	.word	0x00000000
        /*00a0*/ 	.short	0x0000
        /*00a2*/ 	.short	0x0000
        /*00a4*/ 	.byte	0x00, 0xf5, 0x21, 0x00


	//----- nvinfo : EIATTR_SPARSE_MMA_MASK
	.align		4
.L_27:
        /*00a8*/ 	.byte	0x03, 0x50
        /*00aa*/ 	.short	0x0000


	//----- nvinfo : EIATTR_MAXREG_COUNT
	.align		4
        /*00ac*/ 	.byte	0x03, 0x1b
        /*00ae*/ 	.short	0x00ff


	//----- nvinfo : EIATTR_MERCURY_ISA_VERSION
	.align		4
        /*00b0*/ 	.byte	0x03, 0x5f
        /*00b2*/ 	.short	0x0101


	//----- nvinfo : EIATTR_VRC_CTA_INIT_COUNT
	.align		4
        /*00b4*/ 	.byte	0x02, 0x4a
	.zero		1
	.zero		1


	//----- nvinfo : EIATTR_EXIT_INSTR_OFFSETS
	.align		4
        /*00b8*/ 	.byte	0x04, 0x1c
        /*00ba*/ 	.short	(.L_29 - .L_28)


	//   ....[0]....
.L_28:
        /*00bc*/ 	.word	0x00000380


	//   ....[1]....
        /*00c0*/ 	.word	0x000018e0


	//----- nvinfo : EIATTR_CRS_STACK_SIZE
	.align		4
.L_29:
        /*00c4*/ 	.byte	0x04, 0x1e
        /*00c6*/ 	.short	(.L_31 - .L_30)
.L_30:
        /*00c8*/ 	.word	0x00000000


	//----- nvinfo : EIATTR_CBANK_PARAM_SIZE
	.align		4
.L_31:
        /*00cc*/ 	.byte	0x03, 0x19
        /*00ce*/ 	.short	0x0034


	//----- nvinfo : EIATTR_PARAM_CBANK
	.align		4
        /*00d0*/ 	.byte	0x04, 0x0a
        /*00d2*/ 	.short	(.L_33 - .L_32)
	.align		4
.L_32:
        /*00d4*/ 	.word	index@(.nv.constant0._Z26max_pooling_forward_kernelPKfPfPiiiiiiii)
        /*00d8*/ 	.short	0x0380
        /*00da*/ 	.short	0x0034


	//----- nvinfo : EIATTR_SW_WAR
	.align		4
.L_33:
        /*00dc*/ 	.byte	0x04, 0x36
        /*00de*/ 	.short	(.L_35 - .L_34)
.L_34:
        /*00e0*/ 	.word	0x00000008
.L_35:


//--------------------- .nv.callgraph             --------------------------
	.section	.nv.callgraph,"",@"SHT_CUDA_CALLGRAPH"
	.align	4
	.sectionentsize	8
	.align		4
        /*0000*/ 	.word	0x00000000
	.align		4
        /*0004*/ 	.word	0xffffffff
	.align		4
        /*0008*/ 	.word	0x00000000
	.align		4
        /*000c*/ 	.word	0xfffffffe
	.align		4
        /*0010*/ 	.word	0x00000000
	.align		4
        /*0014*/ 	.word	0xfffffffd
	.align		4
        /*0018*/ 	.word	0x00000000
	.align		4
        /*001c*/ 	.word	0xfffffffc


//--------------------- .text._Z26max_pooling_forward_kernelPKfPfPiiiiiiii --------------------------
	.section	.text._Z26max_pooling_forward_kernelPKfPfPiiiiiiii,"ax",@progbits
	.align	128
        .global         _Z26max_pooling_forward_kernelPKfPfPiiiiiiii
        .type           _Z26max_pooling_forward_kernelPKfPfPiiiiiiii,@function
        .size           _Z26max_pooling_forward_kernelPKfPfPiiiiiiii,(.L_x_14 - _Z26max_pooling_forward_kernelPKfPfPiiiiiiii)
        .other          _Z26max_pooling_forward_kernelPKfPfPiiiiiiii,@"STO_CUDA_ENTRY STV_DEFAULT"
_Z26max_pooling_forward_kernelPKfPfPiiiiiiii:
.text._Z26max_pooling_forward_kernelPKfPfPiiiiiiii:
[----:B------:R-:W-:Y:S08]  /*0000*/  LDC R1, c[0x0][0x37c] ;  /* 0x0000df00ff017b82 */ /* 0x000ff00000000800 */
[----:B------:R-:W0:Y:S01]  /*0010*/  LDC.64 R8, c[0x0][0x3a8] ;  /* 0x0000ea00ff087b82 */ /* 0x000e220000000a00 */
[----:B------:R-:W1:Y:S01]  /*0020*/  LDCU UR6, c[0x0][0x3a0] ;  /* 0x00007400ff0677ac */ /* 0x000e620008000800 */
[----:B------:R-:W2:Y:S06]  /*0030*/  S2R R13, SR_TID.X ;  /* 0x00000000000d7919 */ /* 0x000eac0000002100 */
[----:B------:R-:W3:Y:S08]  /*0040*/  LDC R14, c[0x0][0x3b0] ;  /* 0x0000ec00ff0e7b82 */ /* 0x000ef00000000800 */
[----:B------:R-:W4:Y:S01]  /*0050*/  LDC R15, c[0x0][0x3a4] ;  /* 0x0000e900ff0f7b82 */ /* 0x000f220000000800 */
[----:B0-----:R-:W-:-:S07]  /*0060*/  IABS R0, R9 ;  /* 0x0000000900007213 */ /* 0x001fce0000000000 */
[----:B------:R-:W2:Y:S01]  /*0070*/  S2UR UR4, SR_CTAID.X ;  /* 0x00000000000479c3 */ /* 0x000ea20000002500 */
[----:B-1----:R-:W-:Y:S01]  /*0080*/  IADD3 R5, PT, PT, -R8, UR6, RZ ;  /* 0x0000000608057c10 */ /* 0x002fe2000fffe1ff */
[----:B------:R-:W0:Y:S04]  /*0090*/  I2F.RP R6, R0 ;  /* 0x0000000000067306 */ /* 0x000e280000209400 */
[C---:B---3--:R-:W-:Y:S02]  /*00a0*/  IMAD R4, R14.reuse, 0x2, R5 ;  /* 0x000000020e047824 */ /* 0x048fe400078e0205 */
[----:B------:R-:W2:Y:S01]  /*00b0*/  LDC R16, c[0x0][0x360] ;  /* 0x0000d800ff107b82 */ /* 0x000ea20000000800 */
[----:B----4-:R-:W-:Y:S01]  /*00c0*/  IMAD.IADD R7, R15, 0x1, -R8 ;  /* 0x000000010f077824 */ /* 0x010fe200078e0a08 */
[----:B0-----:R-:W0:Y:S03]  /*00d0*/  MUFU.RCP R6, R6 ;  /* 0x0000000600067308 */ /* 0x001e260000001000 */
[----:B------:R-:W-:-:S02]  /*00e0*/  IMAD R10, R14, 0x2, R7 ;  /* 0x000000020e0a7824 */ /* 0x000fc400078e0207 */
[----:B--2---:R-:W-:Y:S02]  /*00f0*/  IMAD R16, R16, UR4, R13 ;  /* 0x0000000410107c24 */ /* 0x004fe4000f8e020d */
[----:B0-----:R-:W-:Y:S01]  /*0100*/  VIADD R2, R6, 0xffffffe ;  /* 0x0ffffffe06027836 */ /* 0x001fe20000000000 */
[----:B------:R-:W-:Y:S02]  /*0110*/  IABS R6, R4 ;  /* 0x0000000400067213 */ /* 0x000fe40000000000 */
[----:B------:R-:W-:Y:S01]  /*0120*/  LOP3.LUT R4, R4, R9, RZ, 0x3c, !PT ;  /* 0x0000000904047212 */ /* 0x000fe200078e3cff */
[----:B------:R0:W1:Y:S03]  /*0130*/  F2I.FTZ.U32.TRUNC.NTZ R3, R2 ;  /* 0x0000000200037305 */ /* 0x000066000021f000 */
[----:B------:R-:W-:Y:S01]  /*0140*/  ISETP.GE.AND P3, PT, R4, RZ, PT ;  /* 0x000000ff0400720c */ /* 0x000fe20003f66270 */
[----:B0-----:R-:W-:-:S02]  /*0150*/  IMAD.MOV.U32 R2, RZ, RZ, RZ ;  /* 0x000000ffff027224 */ /* 0x001fc400078e00ff */
[----:B-1----:R-:W-:-:S04]  /*0160*/  IMAD.MOV R11, RZ, RZ, -R3 ;  /* 0x000000ffff0b7224 */ /* 0x002fc800078e0a03 */
[----:B------:R-:W-:Y:S01]  /*0170*/  IMAD R5, R11, R0, RZ ;  /* 0x000000000b057224 */ /* 0x000fe200078e02ff */
[----:B------:R-:W-:Y:S02]  /*0180*/  IABS R11, R10 ;  /* 0x0000000a000b7213 */ /* 0x000fe40000000000 */
[----:B------:R-:W-:Y:S01]  /*0190*/  LOP3.LUT R10, R10, R9, RZ, 0x3c, !PT ;  /* 0x000000090a0a7212 */ /* 0x000fe200078e3cff */
[----:B------:R-:W-:-:S04]  /*01a0*/  IMAD.HI.U32 R2, R3, R5, R2 ;  /* 0x0000000503027227 */ /* 0x000fc800078e0002 */
[----:B------:R-:W-:-:S04]  /*01b0*/  IMAD.MOV.U32 R5, RZ, RZ, R6 ;  /* 0x000000ffff057224 */ /* 0x000fc800078e0006 */
[----:B------:R-:W-:-:S04]  /*01c0*/  IMAD.HI.U32 R3, R2, R5, RZ ;  /* 0x0000000502037227 */ /* 0x000fc800078e00ff */
[----:B------:R-:W-:-:S04]  /*01d0*/  IMAD.HI.U32 R2, R2, R11, RZ ;  /* 0x0000000b02027227 */ /* 0x000fc800078e00ff */
[----:B------:R-:W-:Y:S02]  /*01e0*/  IMAD.MOV R6, RZ, RZ, -R3 ;  /* 0x000000ffff067224 */ /* 0x000fe400078e0a03 */
[----:B------:R-:W-:Y:S02]  /*01f0*/  IMAD.MOV R7, RZ, RZ, -R2 ;  /* 0x000000ffff077224 */ /* 0x000fe400078e0a02 */
[C---:B------:R-:W-:Y:S02]  /*0200*/  IMAD R5, R0.reuse, R6, R5 ;  /* 0x0000000600057224 */ /* 0x040fe400078e0205 */
[C---:B------:R-:W-:Y:S02]  /*0210*/  IMAD R11, R0.reuse, R7, R11 ;  /* 0x00000007000b7224 */ /* 0x040fe400078e020b */
[----:B------:R-:W0:Y:S01]  /*0220*/  LDC.64 R6, c[0x0][0x398] ;  /* 0x0000e600ff067b82 */ /* 0x000e220000000a00 */
[C---:B------:R-:W-:Y:S02]  /*0230*/  ISETP.GT.U32.AND P2, PT, R0.reuse, R5, PT ;  /* 0x000000050000720c */ /* 0x040fe40003f44070 */
[----:B------:R-:W-:-:S11]  /*0240*/  ISETP.GT.U32.AND P4, PT, R0, R11, PT ;  /* 0x0000000b0000720c */ /* 0x000fd60003f84070 */
[--C-:B------:R-:W-:Y:S02]  /*0250*/  @!P2 IMAD.IADD R5, R5, 0x1, -R0.reuse ;  /* 0x000000010505a824 */ /* 0x100fe400078e0a00 */
[----:B------:R-:W-:Y:S02]  /*0260*/  @!P4 IMAD.IADD R11, R11, 0x1, -R0 ;  /* 0x000000010b0bc824 */ /* 0x000fe400078e0a00 */
[----:B------:R-:W-:Y:S01]  /*0270*/  @!P2 VIADD R3, R3, 0x1 ;  /* 0x000000010303a836 */ /* 0x000fe20000000000 */
[-C--:B------:R-:W-:Y:S01]  /*0280*/  ISETP.GE.U32.AND P0, PT, R5, R0.reuse, PT ;  /* 0x000000000500720c */ /* 0x080fe20003f06070 */
[----:B------:R-:W-:Y:S01]  /*0290*/  @!P4 VIADD R2, R2, 0x1 ;  /* 0x000000010202c836 */ /* 0x000fe20000000000 */
[----:B------:R-:W-:Y:S02]  /*02a0*/  ISETP.GE.U32.AND P1, PT, R11, R0, PT ;  /* 0x000000000b00720c */ /* 0x000fe40003f26070 */
[----:B------:R-:W-:Y:S01]  /*02b0*/  ISETP.GE.AND P2, PT, R10, RZ, PT ;  /* 0x000000ff0a00720c */ /* 0x000fe20003f46270 */
[----:B0-----:R-:W-:Y:S01]  /*02c0*/  IMAD R6, R7, R6, RZ ;  /* 0x0000000607067224 */ /* 0x001fe200078e02ff */
[----:B------:R-:W-:-:S07]  /*02d0*/  LOP3.LUT R0, RZ, R9, RZ, 0x33, !PT ;  /* 0x00000009ff007212 */ /* 0x000fce00078e33ff */
[----:B------:R-:W-:Y:S01]  /*02e0*/  @P0 VIADD R3, R3, 0x1 ;  /* 0x0000000103030836 */ /* 0x000fe20000000000 */
[----:B------:R-:W-:Y:S01]  /*02f0*/  ISETP.NE.AND P0, PT, R9, RZ, PT ;  /* 0x000000ff0900720c */ /* 0x000fe20003f05270 */
[----:B------:R-:W-:-:S03]  /*0300*/  @P1 VIADD R2, R2, 0x1 ;  /* 0x0000000102021836 */ /* 0x000fc60000000000 */
[----:B------:R-:W-:Y:S01]  /*0310*/  @!P3 IADD3 R3, PT, PT, -R3, RZ, RZ ;  /* 0x000000ff0303b210 */ /* 0x000fe20007ffe1ff */
[----:B------:R-:W-:-:S03]  /*0320*/  @!P2 IMAD.MOV R2, RZ, RZ, -R2 ;  /* 0x000000ffff02a224 */ /* 0x000fc600078e0a02 */
[C---:B------:R-:W-:Y:S02]  /*0330*/  SEL R5, R0.reuse, R3, !P0 ;  /* 0x0000000300057207 */ /* 0x040fe40004000000 */
[----:B------:R-:W-:-:S03]  /*0340*/  SEL R2, R0, R2, !P0 ;  /* 0x0000000200027207 */ /* 0x000fc60004000000 */
[----:B------:R-:W-:-:S04]  /*0350*/  IMAD R3, R5, R6, R6 ;  /* 0x0000000605037224 */ /* 0x000fc800078e0206 */
[----:B------:R-:W-:-:S05]  /*0360*/  IMAD R3, R2, R3, R3 ;  /* 0x0000000302037224 */ /* 0x000fca00078e0203 */
[----:B------:R-:W-:-:S13]  /*0370*/  ISETP.GE.AND P0, PT, R16, R3, PT ;  /* 0x000000031000720c */ /* 0x000fda0003f06270 */
[----:B------:R-:W-:Y:S05]  /*0380*/  @P0 EXIT ;  /* 0x000000000000094d */ /* 0x000fea0003800000 */
[----:B------:R-:W-:Y:S01]  /*0390*/  VIADD R0, R5, 0x1 ;  /* 0x0000000105007836 */ /* 0x000fe20000000000 */
[----:B------:R-:W-:Y:S01]  /*03a0*/  IABS R17, R7 ;  /* 0x0000000700117213 */ /* 0x000fe20000000000 */
[----:B------:R-:W-:Y:S01]  /*03b0*/  VIADD R3, R2, 0x1 ;  /* 0x0000000102037836 */ /* 0x000fe20000000000 */
[----:B------:R-:W0:Y:S01]  /*03c0*/  LDCU.64 UR4, c[0x0][0x358] ;  /* 0x00006b00ff0477ac */ /* 0x000e220008000a00 */
[----:B------:R-:W-:Y:S01]  /*03d0*/  BSSY.RECONVERGENT B1, `(.L_x_0) ;  /* 0x0000148000017945 */ /* 0x000fe20003800200 */
[----:B------:R-:W-:Y:S01]  /*03e0*/  IABS R18, R0 ;  /* 0x0000000000127213 */ /* 0x000fe20000000000 */
[-C--:B------:R-:W-:Y:S01]  /*03f0*/  IMAD R2, R0, R3.reuse, RZ ;  /* 0x0000000300027224 */ /* 0x080fe200078e02ff */
[----:B------:R-:W-:Y:S01]  /*0400*/  IABS R13, R3 ;  /* 0x00000003000d7213 */ /* 0x000fe20000000000 */
[----:B------:R-:W-:Y:S01]  /*0410*/  I2F.RP R21, R17 ;  /* 0x0000001100157306 */ /* 0x000fe20000209400 */
[----:B------:R-:W-:Y:S02]  /*0420*/  ISETP.NE.AND P3, PT, R3, RZ, PT ;  /* 0x000000ff0300720c */ /* 0x000fe40003f65270 */
[----:B------:R-:W-:-:S02]  /*0430*/  IABS R12, R2 ;  /* 0x00000002000c7213 */ /* 0x000fc40000000000 */
[----:B------:R-:W-:-:S03]  /*0440*/  IABS R24, R2 ;  /* 0x0000000200187213 */ /* 0x000fc60000000000 */
[----:B------:R-:W1:Y:S02]  /*0450*/  I2F.RP R6, R13 ;  /* 0x0000000d00067306 */ /* 0x000e640000209400 */
[----:B------:R-:W-:-:S06]  /*0460*/  IMAD.MOV R25, RZ, RZ, -R24 ;  /* 0x000000ffff197224 */ /* 0x000fcc00078e0a18 */
[----:B------:R-:W2:Y:S08]  /*0470*/  I2F.RP R19, R12 ;  /* 0x0000000c00137306 */ /* 0x000eb00000209400 */
[----:B-1----:R-:W1:Y:S08]  /*0480*/  MUFU.RCP R6, R6 ;  /* 0x0000000600067308 */ /* 0x002e700000001000 */
[----:B--2---:R-:W2:Y:S08]  /*0490*/  MUFU.RCP R19, R19 ;  /* 0x0000001300137308 */ /* 0x004eb00000001000 */
[----:B------:R-:W-:Y:S01]  /*04a0*/  I2F.RP R10, R18 ;  /* 0x00000012000a7306 */ /* 0x000fe20000209400 */
[----:B-1----:R-:W-:-:S02]  /*04b0*/  VIADD R4, R6, 0xffffffe ;  /* 0x0ffffffe06047836 */ /* 0x002fc40000000000 */
[----:B------:R-:W-:-:S05]  /*04c0*/  IMAD R6, R2, R7, RZ ;  /* 0x0000000702067224 */ /* 0x000fca00078e02ff */
[----:B------:R1:W3:Y:S01]  /*04d0*/  F2I.FTZ.U32.TRUNC.NTZ R5, R4 ;  /* 0x0000000400057305 */ /* 0x0002e2000021f000 */
[----:B--2---:R-:W-:Y:S01]  /*04e0*/  VIADD R11, R19, 0xffffffe ;  /* 0x0ffffffe130b7836 */ /* 0x004fe20000000000 */
[----:B------:R-:W-:-:S06]  /*04f0*/  IABS R22, R6 ;  /* 0x0000000600167213 */ /* 0x000fcc0000000000 */
[----:B------:R-:W2:Y:S01]  /*0500*/  F2I.FTZ.U32.TRUNC.NTZ R11, R11 ;  /* 0x0000000b000b7305 */ /* 0x000ea2000021f000 */
[----:B-1----:R-:W-:Y:S02]  /*0510*/  IMAD.MOV.U32 R4, RZ, RZ, RZ ;  /* 0x000000ffff047224 */ /* 0x002fe400078e00ff */
[----:B---3--:R-:W-:-:S05]  /*0520*/  IMAD.MOV R20, RZ, RZ, -R5 ;  /* 0x000000ffff147224 */ /* 0x008fca00078e0a05 */
[----:B------:R-:W1:Y:S01]  /*0530*/  MUFU.RCP R21, R21 ;  /* 0x0000001500157308 */ /* 0x000e620000001000 */
[----:B------:R-:W-:Y:S01]  /*0540*/  IMAD R19, R20, R13, RZ ;  /* 0x0000000d14137224 */ /* 0x000fe200078e02ff */
[----:B------:R-:W-:Y:S01]  /*0550*/  IABS R20, R16 ;  /* 0x0000001000147213 */ /* 0x000fe20000000000 */
[----:B--2---:R-:W-:Y:S02]  /*0560*/  IMAD.MOV R23, RZ, RZ, -R11 ;  /* 0x000000ffff177224 */ /* 0x004fe400078e0a0b */
[----:B------:R-:W-:-:S03]  /*0570*/  IMAD.HI.U32 R5, R5, R19, R4 ;  /* 0x0000001305057227 */ /* 0x000fc600078e0004 */
[----:B------:R2:W3:Y:S01]  /*0580*/  MUFU.RCP R4, R10 ;  /* 0x0000000a00047308 */ /* 0x0004e20000001000 */
[----:B------:R-:W-:Y:S01]  /*0590*/  IMAD R19, R23, R12, RZ ;  /* 0x0000000c17137224 */ /* 0x000fe200078e02ff */
[----:B------:R-:W-:Y:S01]  /*05a0*/  IABS R23, R3 ;  /* 0x0000000300177213 */ /* 0x000fe20000000000 */
[----:B-1----:R-:W-:Y:S02]  /*05b0*/  VIADD R24, R21, 0xffffffe ;  /* 0x0ffffffe15187836 */ /* 0x002fe40000000000 */
[----:B--2---:R-:W-:-:S04]  /*05c0*/  IMAD.MOV.U32 R10, RZ, RZ, RZ ;  /* 0x000000ffff0a7224 */ /* 0x004fc800078e00ff */
[----:B------:R-:W-:-:S04]  /*05d0*/  IMAD.HI.U32 R11, R11, R19, R10 ;  /* 0x000000130b0b7227 */ /* 0x000fc800078e000a */
[----:B------:R-:W-:Y:S01]  /*05e0*/  IMAD.MOV.U32 R19, RZ, RZ, R22 ;  /* 0x000000ffff137224 */ /* 0x000fe200078e0016 */
[----:B---3--:R-:W-:Y:S01]  /*05f0*/  IADD3 R4, PT, PT, R4, 0xffffffe, RZ ;  /* 0x0ffffffe04047810 */ /* 0x008fe20007ffe0ff */
[----:B------:R-:W-:Y:S02]  /*0600*/  IMAD.MOV R10, RZ, RZ, -R23 ;  /* 0x000000ffff0a7224 */ /* 0x000fe400078e0a17 */
[----:B------:R-:W1:Y:S01]  /*0610*/  I2F.RP R22, R19 ;  /* 0x0000001300167306 */ /* 0x000e620000209400 */
[----:B------:R-:W-:-:S04]  /*0620*/  IMAD.HI.U32 R23, R5, R20, RZ ;  /* 0x0000001405177227 */ /* 0x000fc800078e00ff */
[--C-:B------:R-:W-:Y:S02]  /*0630*/  IMAD R10, R23, R10, R20.reuse ;  /* 0x0000000a170a7224 */ /* 0x100fe400078e0214 */
[----:B------:R-:W-:Y:S01]  /*0640*/  IMAD.HI.U32 R21, R11, R20, RZ ;  /* 0x000000140b157227 */ /* 0x000fe200078e00ff */
[----:B------:R-:W2:Y:S01]  /*0650*/  F2I.FTZ.U32.TRUNC.NTZ R5, R24 ;  /* 0x0000001800057305 */ /* 0x000ea2000021f000 */
[----:B------:R-:W-:Y:S02]  /*0660*/  LOP3.LUT R11, R16, R3, RZ, 0x3c, !PT ;  /* 0x00000003100b7212 */ /* 0x000fe400078e3cff */
[----:B------:R-:W-:Y:S01]  /*0670*/  ISETP.GT.U32.AND P5, PT, R13, R10, PT ;  /* 0x0000000a0d00720c */ /* 0x000fe20003fa4070 */
[----:B------:R-:W-:Y:S01]  /*0680*/  IMAD R25, R21, R25, R20 ;  /* 0x0000001915197224 */ /* 0x000fe200078e0214 */
[----:B------:R-:W-:-:S03]  /*0690*/  ISETP.GE.AND P0, PT, R11, RZ, PT ;  /* 0x000000ff0b00720c */ /* 0x000fc60003f06270 */
[----:B-1----:R-:W1:Y:S01]  /*06a0*/  MUFU.RCP R22, R22 ;  /* 0x0000001600167308 */ /* 0x002e620000001000 */
[----:B------:R-:W-:Y:S01]  /*06b0*/  ISETP.GT.U32.AND P6, PT, R12, R25, PT ;  /* 0x000000190c00720c */ /* 0x000fe20003fc4070 */
[----:B--2---:R-:W-:-:S06]  /*06c0*/  IMAD.MOV R24, RZ, RZ, -R5 ;  /* 0x000000ffff187224 */ /* 0x004fcc00078e0a05 */
[----:B------:R2:W3:Y:S01]  /*06d0*/  F2I.FTZ.U32.TRUNC.NTZ R11, R4 ;  /* 0x00000004000b7305 */ /* 0x0004e2000021f000 */
[----:B------:R-:W-:Y:S02]  /*06e0*/  @!P5 IMAD.IADD R10, R10, 0x1, -R13 ;  /* 0x000000010a0ad824 */ /* 0x000fe400078e0a0d */
[----:B------:R-:W-:-:S03]  /*06f0*/  @!P5 VIADD R23, R23, 0x1 ;  /* 0x000000011717d836 */ /* 0x000fc60000000000 */
[----:B------:R-:W-:Y:S01]  /*0700*/  ISETP.GE.U32.AND P4, PT, R10, R13, PT ;  /* 0x0000000d0a00720c */ /* 0x000fe20003f86070 */
[----:B------:R-:W-:Y:S01]  /*0710*/  @!P6 IMAD.IADD R25, R25, 0x1, -R12 ;  /* 0x000000011919e824 */ /* 0x000fe200078e0a0c */
[----:B------:R-:W-:Y:S01]  /*0720*/  LOP3.LUT R10, R16, R2, RZ, 0x3c, !PT ;  /* 0x00000002100a7212 */ /* 0x000fe200078e3cff */
[----:B-1----:R-:W-:Y:S02]  /*0730*/  VIADD R22, R22, 0xffffffe ;  /* 0x0ffffffe16167836 */ /* 0x002fe40000000000 */
[----:B--2---:R-:W-:Y:S01]  /*0740*/  IMAD.MOV.U32 R4, RZ, RZ, RZ ;  /* 0x000000ffff047224 */ /* 0x004fe200078e00ff */
[----:B------:R-:W-:Y:S01]  /*0750*/  ISETP.GE.U32.AND P1, PT, R25, R12, PT ;  /* 0x0000000c1900720c */ /* 0x000fe20003f26070 */
[----:B------:R-:W1:Y:S01]  /*0760*/  F2I.FTZ.U32.TRUNC.NTZ R13, R22 ;  /* 0x00000016000d7305 */ /* 0x000e62000021f000 */
[----:B------:R-:W-:Y:S01]  /*0770*/  IMAD R25, R24, R17, RZ ;  /* 0x0000001118197224 */ /* 0x000fe200078e02ff */
[----:B------:R-:W-:Y:S01]  /*0780*/  ISETP.GE.AND P2, PT, R10, RZ, PT ;  /* 0x000000ff0a00720c */ /* 0x000fe20003f46270 */
[----:B------:R-:W-:-:S02]  /*0790*/  IMAD.MOV.U32 R10, RZ, RZ, RZ ;  /* 0x000000ffff0a7224 */ /* 0x000fc400078e00ff */
[----:B------:R-:W-:Y:S01]  /*07a0*/  IMAD.HI.U32 R4, R5, R25, R4 ;  /* 0x0000001905047227 */ /* 0x000fe200078e0004 */
[----:B------:R-:W-:-:S03]  /*07b0*/  IABS R5, R0 ;  /* 0x0000000000057213 */ /* 0x000fc60000000000 */
[----:B---3--:R-:W-:Y:S02]  /*07c0*/  IMAD.MOV R25, RZ, RZ, -R11 ;  /* 0x000000ffff197224 */ /* 0x008fe400078e0a0b */
[----:B------:R-:W-:Y:S01]  /*07d0*/  @P4 VIADD R23, R23, 0x1 ;  /* 0x0000000117174836 */ /* 0x000fe20000000000 */
[----:B------:R-:W-:Y:S01]  /*07e0*/  ISETP.NE.AND P4, PT, R2, RZ, PT ;  /* 0x000000ff0200720c */ /* 0x000fe20003f85270 */
[----:B------:R-:W-:Y:S02]  /*07f0*/  IMAD R25, R25, R18, RZ ;  /* 0x0000001219197224 */ /* 0x000fe400078e02ff */
[----:B------:R-:W-:Y:S01]  /*0800*/  @!P6 VIADD R21, R21, 0x1 ;  /* 0x000000011515e836 */ /* 0x000fe20000000000 */
[----:B------:R-:W-:Y:S01]  /*0810*/  ISETP.NE.AND P6, PT, R6, RZ, PT ;  /* 0x000000ff0600720c */ /* 0x000fe20003fc5270 */
[----:B-1----:R-:W-:Y:S02]  /*0820*/  IMAD.MOV R12, RZ, RZ, -R13 ;  /* 0x000000ffff0c7224 */ /* 0x002fe400078e0a0d */
[----:B------:R-:W-:Y:S01]  /*0830*/  @!P0 IMAD.MOV R23, RZ, RZ, -R23 ;  /* 0x000000ffff178224 */ /* 0x000fe200078e0a17 */
[----:B------:R-:W-:Y:S01]  /*0840*/  @!P3 LOP3.LUT R23, RZ, R3, RZ, 0x33, !PT ;  /* 0x00000003ff17b212 */ /* 0x000fe200078e33ff */
[----:B------:R-:W-:Y:S01]  /*0850*/  IMAD.HI.U32 R10, R11, R25, R10 ;  /* 0x000000190b0a7227 */ /* 0x000fe200078e000a */
[----:B------:R-:W-:-:S03]  /*0860*/  ISETP.NE.AND P3, PT, R0, RZ, PT ;  /* 0x000000ff0000720c */ /* 0x000fc60003f65270 */
[----:B------:R-:W-:Y:S02]  /*0870*/  @P1 VIADD R21, R21, 0x1 ;  /* 0x0000000115151836 */ /* 0x000fe40000000000 */
[----:B------:R-:W-:Y:S01]  /*0880*/  IMAD.MOV R22, RZ, RZ, -R5 ;  /* 0x000000ffff167224 */ /* 0x000fe200078e0a05 */
[----:B------:R-:W-:Y:S01]  /*0890*/  IABS R5, R23 ;  /* 0x0000001700057213 */ /* 0x000fe20000000000 */
[----:B------:R-:W-:Y:S01]  /*08a0*/  IMAD R11, R12, R19, RZ ;  /* 0x000000130c0b7224 */ /* 0x000fe200078e02ff */
[----:B------:R-:W-:Y:S01]  /*08b0*/  @!P2 IADD3 R21, PT, PT, -R21, RZ, RZ ;  /* 0x000000ff1515a210 */ /* 0x000fe20007ffe1ff */
[----:B------:R-:W-:Y:S01]  /*08c0*/  IMAD.MOV.U32 R12, RZ, RZ, RZ ;  /* 0x000000ffff0c7224 */ /* 0x000fe200078e00ff */
[----:B------:R-:W-:Y:S01]  /*08d0*/  @!P4 LOP3.LUT R21, RZ, R2, RZ, 0x33, !PT ;  /* 0x00000002ff15c212 */ /* 0x000fe200078e33ff */
[----:B------:R-:W-:-:S03]  /*08e0*/  IMAD.HI.U32 R10, R10, R5, RZ ;  /* 0x000000050a0a7227 */ /* 0x000fc600078e00ff */
[----:B------:R-:W-:Y:S01]  /*08f0*/  IABS R2, R21 ;  /* 0x0000001500027213 */ /* 0x000fe20000000000 */
[----:B------:R-:W-:Y:S01]  /*0900*/  IMAD.HI.U32 R13, R13, R11, R12 ;  /* 0x0000000b0d0d7227 */ /* 0x000fe200078e000c */
[----:B------:R-:W-:-:S03]  /*0910*/  IABS R12, R6 ;  /* 0x00000006000c7213 */ /* 0x000fc60000000000 */
[----:B------:R-:W-:Y:S02]  /*0920*/  IMAD.MOV.U32 R11, RZ, RZ, R22 ;  /* 0x000000ffff0b7224 */ /* 0x000fe400078e0016 */
[----:B------:R-:W-:Y:S02]  /*0930*/  IMAD.MOV R12, RZ, RZ, -R12 ;  /* 0x000000ffff0c7224 */ /* 0x000fe400078e0a0c */
[----:B------:R-:W-:Y:S02]  /*0940*/  IMAD R5, R10, R11, R5 ;  /* 0x0000000b0a057224 */ /* 0x000fe400078e0205 */
[----:B------:R-:W-:-:S03]  /*0950*/  IMAD.HI.U32 R4, R4, R2, RZ ;  /* 0x0000000204047227 */ /* 0x000fc600078e00ff */
[----:B------:R-:W-:Y:S01]  /*0960*/  ISETP.GT.U32.AND P0, PT, R18, R5, PT ;  /* 0x000000051200720c */ /* 0x000fe20003f04070 */
[----:B------:R-:W-:Y:S02]  /*0970*/  IMAD.MOV.U32 R10, RZ, RZ, R12 ;  /* 0x000000ffff0a7224 */ /* 0x000fe400078e000c */
[----:B------:R-:W-:-:S04]  /*0980*/  IMAD.HI.U32 R13, R13, R20, RZ ;  /* 0x000000140d0d7227 */ /* 0x000fc800078e00ff */
[----:B------:R-:W-:Y:S02]  /*0990*/  IMAD.MOV R4, RZ, RZ, -R4 ;  /* 0x000000ffff047224 */ /* 0x000fe400078e0a04 */
[----:B------:R-:W-:Y:S02]  /*09a0*/  IMAD R20, R13, R10, R20 ;  /* 0x0000000a0d147224 */ /* 0x000fe400078e0214 */
[----:B------:R-:W-:Y:S01]  /*09b0*/  IMAD R4, R17, R4, R2 ;  /* 0x0000000411047224 */ /* 0x000fe200078e0202 */
[----:B------:R-:W-:Y:S01]  /*09c0*/  LOP3.LUT R2, R16, R6, RZ, 0x3c, !PT ;  /* 0x0000000610027212 */ /* 0x000fe200078e3cff */
[----:B------:R-:W-:Y:S01]  /*09d0*/  @!P0 IMAD.IADD R5, R5, 0x1, -R18 ;  /* 0x0000000105058824 */ /* 0x000fe200078e0a12 */
[----:B------:R-:W-:Y:S02]  /*09e0*/  ISETP.GT.U32.AND P5, PT, R19, R20, PT ;  /* 0x000000141300720c */ /* 0x000fe40003fa4070 */
[----:B------:R-:W-:Y:S02]  /*09f0*/  ISETP.GT.U32.AND P1, PT, R17, R4, PT ;  /* 0x000000041100720c */ /* 0x000fe40003f24070 */
[----:B------:R-:W-:-:S09]  /*0a00*/  ISETP.GT.U32.AND P4, PT, R18, R5, PT ;  /* 0x000000051200720c */ /* 0x000fd20003f84070 */
[----:B------:R-:W-:Y:S02]  /*0a10*/  @!P5 IMAD.IADD R20, R20, 0x1, -R19 ;  /* 0x000000011414d824 */ /* 0x000fe400078e0a13 */
[----:B------:R-:W-:Y:S01]  /*0a20*/  @!P1 IMAD.IADD R4, R4, 0x1, -R17 ;  /* 0x0000000104049824 */ /* 0x000fe200078e0a11 */
[----:B------:R-:W-:Y:S01]  /*0a30*/  ISETP.GE.AND P1, PT, R23, RZ, PT ;  /* 0x000000ff1700720c */ /* 0x000fe20003f26270 */
[----:B------:R-:W-:Y:S01]  /*0a40*/  @!P4 IMAD.IADD R5, R5, 0x1, -R18 ;  /* 0x000000010505c824 */ /* 0x000fe200078e0a12 */
[----:B------:R-:W-:Y:S01]  /*0a50*/  ISETP.GE.U32.AND P0, PT, R20, R19, PT ;  /* 0x000000131400720c */ /* 0x000fe20003f06070 */
[----:B------:R-:W-:Y:S01]  /*0a60*/  @!P5 VIADD R13, R13, 0x1 ;  /* 0x000000010d0dd836 */ /* 0x000fe20000000000 */
[----:B------:R-:W-:Y:S01]  /*0a70*/  ISETP.GT.U32.AND P2, PT, R17, R4, PT ;  /* 0x000000041100720c */ /* 0x000fe20003f44070 */
[----:B------:R-:W-:Y:S01]  /*0a80*/  IMAD.MOV R23, RZ, RZ, -R23 ;  /* 0x000000ffff177224 */ /* 0x000fe200078e0a17 */
[----:B------:R-:W-:Y:S01]  /*0a90*/  ISETP.GE.AND P4, PT, R2, RZ, PT ;  /* 0x000000ff0200720c */ /* 0x000fe20003f86270 */
[----:B------:R-:W-:Y:S01]  /*0aa0*/  IMAD.MOV.U32 R2, RZ, RZ, R5 ;  /* 0x000000ffff027224 */ /* 0x000fe200078e0005 */
[----:B------:R-:W-:-:S05]  /*0ab0*/  ISETP.GE.AND P5, PT, R21, RZ, PT ;  /* 0x000000ff1500720c */ /* 0x000fca0003fa6270 */
[----:B------:R-:W-:Y:S02]  /*0ac0*/  @!P1 IADD3 R2, PT, PT, -R2, RZ, RZ ;  /* 0x000000ff02029210 */ /* 0x000fe40007ffe1ff */
[----:B------:R-:W-:Y:S01]  /*0ad0*/  @P0 VIADD R13, R13, 0x1 ;  /* 0x000000010d0d0836 */ /* 0x000fe20000000000 */
[----:B------:R-:W-:Y:S01]  /*0ae0*/  ISETP.NE.AND P0, PT, R7, RZ, PT ;  /* 0x000000ff0700720c */ /* 0x000fe20003f05270 */
[----:B------:R-:W-:Y:S01]  /*0af0*/  @!P2 IMAD.IADD R4, R4, 0x1, -R17 ;  /* 0x000000010404a824 */ /* 0x000fe200078e0a11 */
[----:B------:R-:W-:Y:S01]  /*0b00*/  @!P3 LOP3.LUT R2, RZ, R0, RZ, 0x33, !PT ;  /* 0x00000000ff02b212 */ /* 0x000fe200078e33ff */
[----:B------:R-:W-:Y:S01]  /*0b10*/  @!P4 IMAD.MOV R13, RZ, RZ, -R13 ;  /* 0x000000ffff0dc224 */ /* 0x000fe200078e0a0d */
[----:B------:R-:W-:Y:S01]  /*0b20*/  @!P6 LOP3.LUT R13, RZ, R6, RZ, 0x33, !PT ;  /* 0x00000006ff0de212 */ /* 0x000fe200078e33ff */
[----:B------:R-:W-:Y:S02]  /*0b30*/  IMAD.MOV.U32 R10, RZ, RZ, R4 ;  /* 0x000000ffff0a7224 */ /* 0x000fe400078e0004 */
[----:B------:R-:W-:-:S02]  /*0b40*/  IMAD R11, R2, R9, -R14 ;  /* 0x00000009020b7224 */ /* 0x000fc400078e0a0e */
[----:B------:R-:W-:Y:S02]  /*0b50*/  @!P5 IMAD.MOV R10, RZ, RZ, -R10 ;  /* 0x000000ffff0ad224 */ /* 0x000fe400078e0a0a */
[----:B------:R-:W-:Y:S01]  /*0b60*/  IMAD R4, R3, R23, R16 ;  /* 0x0000001703047224 */ /* 0x000fe200078e0210 */
[-C--:B------:R-:W-:Y:S01]  /*0b70*/  VIADDMNMX R5, R11, R8.reuse, UR6, PT ;  /* 0x000000060b057e46 */ /* 0x080fe2000b800108 */
[----:B------:R-:W-:Y:S01]  /*0b80*/  IMAD.MOV.U32 R17, RZ, RZ, -0x1 ;  /* 0xffffffffff117424 */ /* 0x000fe200078e00ff */
[----:B------:R-:W-:Y:S01]  /*0b90*/  VIMNMX R12, PT, PT, RZ, R11, !PT ;  /* 0x0000000bff0c7248 */ /* 0x000fe20007fe0100 */
[----:B------:R-:W-:Y:S01]  /*0ba0*/  IMAD R9, R4, R9, -R14 ;  /* 0x0000000904097224 */ /* 0x000fe200078e0a0e */
[----:B------:R-:W-:Y:S02]  /*0bb0*/  @!P0 LOP3.LUT R10, RZ, R7, RZ, 0x33, !PT ;  /* 0x00000007ff0a8212 */ /* 0x000fe400078e33ff */
[----:B------:R-:W-:Y:S02]  /*0bc0*/  ISETP.GE.AND P0, PT, R12, R5, PT ;  /* 0x000000050c00720c */ /* 0x000fe40003f06270 */
[----:B------:R-:W-:Y:S01]  /*0bd0*/  VIADDMNMX R6, R9, R8, R15, PT ;  /* 0x0000000809067246 */ /* 0x000fe2000380010f */
[----:B------:R-:W-:Y:S01]  /*0be0*/  IMAD R7, R13, R7, R10 ;  /* 0x000000070d077224 */ /* 0x000fe200078e020a */
[----:B------:R-:W-:Y:S01]  /*0bf0*/  VIMNMX R9, PT, PT, RZ, R9, !PT ;  /* 0x00000009ff097248 */ /* 0x000fe20007fe0100 */
[----:B------:R-:W-:-:S08]  /*0c00*/  IMAD.MOV.U32 R8, RZ, RZ, -0x800000 ;  /* 0xff800000ff087424 */ /* 0x000fd000078e00ff */
[----:B0-----:R-:W-:Y:S05]  /*0c10*/  @P0 BRA `(.L_x_1) ;  /* 0x0000000c000c0947 */ /* 0x001fea0003800000 */
[----:B------:R-:W-:Y:S02]  /*0c20*/  IMAD.IADD R10, R6, 0x1, -R9 ;  /* 0x00000001060a7824 */ /* 0x000fe400078e0a09 */
[----:B------:R-:W-:Y:S02]  /*0c30*/  IMAD.MOV.U32 R8, RZ, RZ, -0x800000 ;  /* 0xff800000ff087424 */ /* 0x000fe400078e00ff */
[----:B------:R-:W-:Y:S01]  /*0c40*/  IMAD.MOV.U32 R17, RZ, RZ, -0x1 ;  /* 0xffffffffff117424 */ /* 0x000fe200078e00ff */
[C---:B------:R-:W-:Y:S02]  /*0c50*/  LOP3.LUT R11, R10.reuse, 0xf, RZ, 0xc0, !PT ;  /* 0x0000000f0a0b7812 */ /* 0x040fe400078ec0ff */
[C---:B------:R-:W-:Y:S02]  /*0c60*/  LOP3.LUT R13, R10.reuse, 0x7, RZ, 0xc0, !PT ;  /* 0x000000070a0d7812 */ /* 0x040fe400078ec0ff */
[----:B------:R-:W-:-:S07]  /*0c70*/  LOP3.LUT R16, R10, 0x3, RZ, 0xc0, !PT ;  /* 0x000000030a107812 */ /* 0x000fce00078ec0ff */
.L_x_12:
[----:B------:R-:W-:Y:S01]  /*0c80*/  ISETP.GE.AND P0, PT, R9, R6, PT ;  /* 0x000000060900720c */ /* 0x000fe20003f06270 */
[----:B------:R-:W-:-:S12]  /*0c90*/  BSSY.RECONVERGENT B0, `(.L_x_2) ;  /* 0x00000b8000007945 */ /* 0x000fd80003800200 */
[----:B------:R-:W-:Y:S05]  /*0ca0*/  @P0 BRA `(.L_x_3) ;  /* 0x0000000800d80947 */ /* 0x000fea0003800000 */
[----:B------:R-:W0:Y:S01]  /*0cb0*/  LDCU UR6, c[0x0][0x3a0] ;  /* 0x00007400ff0677ac */ /* 0x000e220008000800 */
[----:B------:R-:W-:Y:S01]  /*0cc0*/  IMAD.IADD R14, R9, 0x1, -R6 ;  /* 0x00000001090e7824 */ /* 0x000fe200078e0a06 */
[----:B------:R-:W-:Y:S01]  /*0cd0*/  BSSY.RECONVERGENT B2, `(.L_x_4) ;  /* 0x0000054000027945 */ /* 0x000fe20003800200 */
[----:B------:R-:W-:-:S03]  /*0ce0*/  IMAD.MOV.U32 R19, RZ, RZ, R9 ;  /* 0x000000ffff137224 */ /* 0x000fc600078e0009 */
[----:B------:R-:W-:Y:S01]  /*0cf0*/  ISETP.GT.U32.AND P0, PT, R14, -0x10, PT ;  /* 0xfffffff00e00780c */ /* 0x000fe20003f04070 */
[----:B0-----:R-:W-:-:S12]  /*0d00*/  IMAD R18, R7, UR6, R12 ;  /* 0x0000000607127c24 */ /* 0x001fd8000f8e020c */
[----:B------:R-:W-:Y:S05]  /*0d10*/  @P0 BRA `(.L_x_5) ;  /* 0x00000004003c0947 */ /* 0x000fea0003800000 */
[----:B------:R-:W0:Y:S01]  /*0d20*/  LDCU UR6, c[0x0][0x3a4] ;  /* 0x00007480ff0677ac */ /* 0x000e220008000800 */
[----:B------:R-:W-:Y:S01]  /*0d30*/  LOP3.LUT R21, R10, 0xfffffff0, RZ, 0xc0, !PT ;  /* 0xfffffff00a157812 */ /* 0x000fe200078ec0ff */
[----:B------:R-:W-:Y:S01]  /*0d40*/  BSSY.RECONVERGENT B3, `(.L_x_6) ;  /* 0x000004b000037945 */ /* 0x000fe20003800200 */
[----:B------:R-:W-:-:S03]  /*0d50*/  IADD3 R19, PT, PT, R9, 0x7, RZ ;  /* 0x0000000709137810 */ /* 0x000fc60007ffe0ff */
[----:B------:R-:W-:Y:S02]  /*0d60*/  IMAD.MOV R21, RZ, RZ, -R21 ;  /* 0x000000ffff157224 */ /* 0x000fe400078e0a15 */
[----:B0-----:R-:W-:-:S07]  /*0d70*/  IMAD R20, R18, UR6, R9 ;  /* 0x0000000612147c24 */ /* 0x001fce000f8e0209 */
.L_x_7:
[----:B------:R-:W0:Y:S02]  /*0d80*/  LDC.64 R14, c[0x0][0x380] ;  /* 0x0000e000ff0e7b82 */ /* 0x000e240000000a00 */
[----:B0-----:R-:W-:-:S05]  /*0d90*/  IMAD.WIDE R14, R20, 0x4, R14 ;  /* 0x00000004140e7825 */ /* 0x001fca00078e020e */
[----:B------:R-:W2:Y:S04]  /*0da0*/  LDG.E R27, desc[UR4][R14.64] ;  /* 0x000000040e1b7981 */ /* 0x000ea8000c1e1900 */
[----:B------:R-:W3:Y:S04]  /*0db0*/  LDG.E R29, desc[UR4][R14.64+0x4] ;  /* 0x000004040e1d7981 */ /* 0x000ee8000c1e1900 */
[----:B------:R-:W4:Y:S04]  /*0dc0*/  LDG.E R25, desc[UR4][R14.64+0x8] ;  /* 0x000008040e197981 */ /* 0x000f28000c1e1900 */
[----:B------:R-:W5:Y:S04]  /*0dd0*/  LDG.E R22, desc[UR4][R14.64+0xc] ;  /* 0x00000c040e167981 */ /* 0x000f68000c1e1900 */
[----:B------:R-:W5:Y:S04]  /*0de0*/  LDG.E R23, desc[UR4][R14.64+0x10] ;  /* 0x000010040e177981 */ /* 0x000f68000c1e1900 */
[----:B------:R-:W5:Y:S04]  /*0df0*/  LDG.E R24, desc[UR4][R14.64+0x14] ;  /* 0x000014040e187981 */ /* 0x000f68000c1e1900 */
[----:B------:R-:W5:Y:S01]  /*0e00*/  LDG.E R26, desc[UR4][R14.64+0x18] ;  /* 0x000018040e1a7981 */ /* 0x000f62000c1e1900 */
[----:B--2---:R-:W-:-:S04]  /*0e10*/  FSETP.GT.AND P3, PT, R27, R8, PT ;  /* 0x000000081b00720b */ /* 0x004fc80003f64000 */
[----:B------:R-:W-:-:S04]  /*0e20*/  FSEL R8, R27, R8, P3 ;  /* 0x000000081b087208 */ /* 0x000fc80001800000 */
[----:B---3--:R-:W-:-:S04]  /*0e30*/  FSETP.GT.AND P4, PT, R29, R8, PT ;  /* 0x000000081d00720b */ /* 0x008fc80003f84000 */
[----:B------:R-:W-:-:S04]  /*0e40*/  FSEL R8, R29, R8, P4 ;  /* 0x000000081d087208 */ /* 0x000fc80002000000 */
[----:B----4-:R-:W-:-:S04]  /*0e50*/  FSETP.GT.AND P5, PT, R25, R8, PT ;  /* 0x000000081900720b */ /* 0x010fc80003fa4000 */
[----:B------:R-:W-:Y:S02]  /*0e60*/  FSEL R25, R25, R8, P5 ;  /* 0x0000000819197208 */ /* 0x000fe40002800000 */
[----:B------:R-:W2:Y:S02]  /*0e70*/  LDG.E R8, desc[UR4][R14.64+0x1c] ;  /* 0x00001c040e087981 */ /* 0x000ea4000c1e1900 */
[----:B-----5:R-:W-:-:S04]  /*0e80*/  FSETP.GT.AND P6, PT, R22, R25, PT ;  /* 0x000000191600720b */ /* 0x020fc80003fc4000 */
[----:B------:R-:W-:Y:S02]  /*0e90*/  FSEL R28, R22, R25, P6 ;  /* 0x00000019161c7208 */ /* 0x000fe40003000000 */
[----:B------:R-:W3:Y:S02]  /*0ea0*/  LDG.E R22, desc[UR4][R14.64+0x20] ;  /* 0x000020040e167981 */ /* 0x000ee4000c1e1900 */
[----:B------:R-:W-:-:S04]  /*0eb0*/  FSETP.GT.AND P0, PT, R23, R28, PT ;  /* 0x0000001c1700720b */ /* 0x000fc80003f04000 */
[----:B------:R-:W-:Y:S02]  /*0ec0*/  FSEL R25, R23, R28, P0 ;  /* 0x0000001c17197208 */ /* 0x000fe40000000000 */
[----:B------:R-:W4:Y:S02]  /*0ed0*/  LDG.E R23, desc[UR4][R14.64+0x24] ;  /* 0x000024040e177981 */ /* 0x000f24000c1e1900 */
[----:B------:R-:W-:-:S04]  /*0ee0*/  FSETP.GT.AND P1, PT, R24, R25, PT ;  /* 0x000000191800720b */ /* 0x000fc80003f24000 */
[----:B------:R-:W-:Y:S02]  /*0ef0*/  FSEL R25, R24, R25, P1 ;  /* 0x0000001918197208 */ /* 0x000fe40000800000 */
[----:B------:R-:W5:Y:S02]  /*0f00*/  LDG.E R24, desc[UR4][R14.64+0x28] ;  /* 0x000028040e187981 */ /* 0x000f64000c1e1900 */
[----:B------:R-:W-:-:S04]  /*0f10*/  FSETP.GT.AND P2, PT, R26, R25, PT ;  /* 0x000000191a00720b */ /* 0x000fc80003f44000 */
[----:B------:R-:W-:Y:S02]  /*0f20*/  FSEL R27, R26, R25, P2 ;  /* 0x000000191a1b7208 */ /* 0x000fe40001000000 */
[----:B------:R-:W5:Y:S01]  /*0f30*/  LDG.E R25, desc[UR4][R14.64+0x2c] ;  /* 0x00002c040e197981 */ /* 0x000f62000c1e1900 */
[C---:B------:R-:W-:Y:S01]  /*0f40*/  SEL R17, R20.reuse, R17, P3 ;  /* 0x0000001114117207 */ /* 0x040fe20001800000 */
[C---:B------:R-:W-:Y:S02]  /*0f50*/  @P4 VIADD R17, R20.reuse, 0x1 ;  /* 0x0000000114114836 */ /* 0x040fe40000000000 */
[----:B------:R-:W-:Y:S01]  /*0f60*/  @P5 VIADD R17, R20, 0x2 ;  /* 0x0000000214115836 */ /* 0x000fe20000000000 */
[----:B--2---:R-:W-:-:S04]  /*0f70*/  FSETP.GT.AND P3, PT, R8, R27, PT ;  /* 0x0000001b0800720b */ /* 0x004fc80003f64000 */
[----:B------:R-:W-:Y:S02]  /*0f80*/  FSEL R27, R8, R27, P3 ;  /* 0x0000001b081b7208 */ /* 0x000fe40001800000 */
[----:B------:R-:W2:Y:S02]  /*0f90*/  LDG.E R8, desc[UR4][R14.64+0x30] ;  /* 0x000030040e087981 */ /* 0x000ea4000c1e1900 */
[----:B---3--:R-:W-:-:S04]  /*0fa0*/  FSETP.GT.AND P4, PT, R22, R27, PT ;  /* 0x0000001b1600720b */ /* 0x008fc80003f84000 */
[----:B------:R-:W-:Y:S02]  /*0fb0*/  FSEL R26, R22, R27, P4 ;  /* 0x0000001b161a7208 */ /* 0x000fe40002000000 */
[----:B------:R-:W3:Y:S02]  /*0fc0*/  LDG.E R22, desc[UR4][R14.64+0x34] ;  /* 0x000034040e167981 */ /* 0x000ee4000c1e1900 */
[----:B----4-:R-:W-:-:S04]  /*0fd0*/  FSETP.GT.AND P5, PT, R23, R26, PT ;  /* 0x0000001a1700720b */ /* 0x010fc80003fa4000 */
[----:B------:R-:W-:Y:S02]  /*0fe0*/  FSEL R27, R23, R26, P5 ;  /* 0x0000001a171b7208 */ /* 0x000fe40002800000 */
[----:B------:R-:W4:Y:S04]  /*0ff0*/  LDG.E R23, desc[UR4][R14.64+0x38] ;  /* 0x000038040e177981 */ /* 0x000f28000c1e1900 */
[----:B------:R-:W4:Y:S01]  /*1000*/  LDG.E R26, desc[UR4][R14.64+0x3c] ;  /* 0x00003c040e1a7981 */ /* 0x000f22000c1e1900 */
[----:B------:R-:W-:Y:S01]  /*1010*/  @P6 VIADD R17, R20, 0x3 ;  /* 0x0000000314116836 */ /* 0x000fe20000000000 */
[----:B-----5:R-:W-:Y:S01]  /*1020*/  FSETP.GT.AND P6, PT, R24, R27, PT ;  /* 0x0000001b1800720b */ /* 0x020fe20003fc4000 */
[----:B------:R-:W-:-:S03]  /*1030*/  @P0 VIADD R17, R20, 0x4 ;  /* 0x0000000414110836 */ /* 0x000fc60000000000 */
[----:B------:R-:W-:-:S04]  /*1040*/  FSEL R24, R24, R27, P6 ;  /* 0x0000001b18187208 */ /* 0x000fc80003000000 */
[----:B------:R-:W-:Y:S01]  /*1050*/  FSETP.GT.AND P0, PT, R25, R24, PT ;  /* 0x000000181900720b */ /* 0x000fe20003f04000 */
[----:B------:R-:W-:-:S03]  /*1060*/  @P1 VIADD R17, R20, 0x5 ;  /* 0x0000000514111836 */ /* 0x000fc60000000000 */
[----:B------:R-:W-:Y:S01]  /*1070*/  FSEL R25, R25, R24, P0 ;  /* 0x0000001819197208 */ /* 0x000fe20000000000 */
[C---:B------:R-:W-:Y:S02]  /*1080*/  @P2 VIADD R17, R20.reuse, 0x6 ;  /* 0x0000000614112836 */ /* 0x040fe40000000000 */
[C---:B------:R-:W-:Y:S02]  /*1090*/  @P3 VIADD R17, R20.reuse, 0x7 ;  /* 0x0000000714113836 */ /* 0x040fe40000000000 */
[C---:B------:R-:W-:Y:S02]  /*10a0*/  @P4 VIADD R17, R20.reuse, 0x8 ;  /* 0x0000000814114836 */ /* 0x040fe40000000000 */
[----:B------:R-:W-:Y:S02]  /*10b0*/  VIADD R21, R21, 0x10 ;  /* 0x0000001015157836 */ /* 0x000fe40000000000 */
[C---:B------:R-:W-:Y:S02]  /*10c0*/  @P5 VIADD R17, R20.reuse, 0x9 ;  /* 0x0000000914115836 */ /* 0x040fe40000000000 */
[----:B------:R-:W-:-:S02]  /*10d0*/  @P6 VIADD R17, R20, 0xa ;  /* 0x0000000a14116836 */ /* 0x000fc40000000000 */
[----:B------:R-:W-:Y:S02]  /*10e0*/  @P0 VIADD R17, R20, 0xb ;  /* 0x0000000b14110836 */ /* 0x000fe40000000000 */
[----:B------:R-:W-:Y:S01]  /*10f0*/  VIADD R19, R19, 0x10 ;  /* 0x0000001013137836 */ /* 0x000fe20000000000 */
[----:B--2---:R-:W-:-:S04]  /*1100*/  FSETP.GT.AND P1, PT, R8, R25, PT ;  /* 0x000000190800720b */ /* 0x004fc80003f24000 */
[----:B------:R-:W-:-:S04]  /*1110*/  FSEL R25, R8, R25, P1 ;  /* 0x0000001908197208 */ /* 0x000fc80000800000 */
[----:B---3--:R-:W-:-:S04]  /*1120*/  FSETP.GT.AND P2, PT, R22, R25, PT ;  /* 0x000000191600720b */ /* 0x008fc80003f44000 */
[----:B------:R-:W-:-:S04]  /*1130*/  FSEL R22, R22, R25, P2 ;  /* 0x0000001916167208 */ /* 0x000fc80001000000 */
[CC--:B----4-:R-:W-:Y:S02]  /*1140*/  FSETP.GT.AND P3, PT, R23.reuse, R22.reuse, PT ;  /* 0x000000161700720b */ /* 0x0d0fe40003f64000 */
[----:B------:R-:W-:Y:S02]  /*1150*/  @P1 IADD3 R17, PT, PT, R20, 0xc, RZ ;  /* 0x0000000c14111810 */ /* 0x000fe40007ffe0ff */
[----:B------:R-:W-:Y:S02]  /*1160*/  FSEL R23, R23, R22, P3 ;  /* 0x0000001617177208 */ /* 0x000fe40001800000 */
[----:B------:R-:W-:Y:S02]  /*1170*/  ISETP.NE.AND P1, PT, R21, RZ, PT ;  /* 0x000000ff1500720c */ /* 0x000fe40003f25270 */
[----:B------:R-:W-:Y:S01]  /*1180*/  FSETP.GT.AND P0, PT, R26, R23, PT ;  /* 0x000000171a00720b */ /* 0x000fe20003f04000 */
[----:B------:R-:W-:-:S04]  /*1190*/  @P2 VIADD R17, R20, 0xd ;  /* 0x0000000d14112836 */ /* 0x000fc80000000000 */
[----:B------:R-:W-:Y:S01]  /*11a0*/  @P3 VIADD R17, R20, 0xe ;  /* 0x0000000e14113836 */ /* 0x000fe20000000000 */
[----:B------:R-:W-:-:S07]  /*11b0*/  FSEL R8, R26, R23, P0 ;  /* 0x000000171a087208 */ /* 0x000fce0000000000 */
[C---:B------:R-:W-:Y:S02]  /*11c0*/  @P0 VIADD R17, R20.reuse, 0xf ;  /* 0x0000000f14110836 */ /* 0x040fe40000000000 */
[----:B------:R-:W-:Y:S01]  /*11d0*/  VIADD R20, R20, 0x10 ;  /* 0x0000001014147836 */ /* 0x000fe20000000000 */
[----:B------:R-:W-:Y:S06]  /*11e0*/  @P1 BRA `(.L_x_7) ;  /* 0xfffffff800e41947 */ /* 0x000fec000383ffff */
[----:B------:R-:W-:Y:S05]  /*11f0*/  BSYNC.RECONVERGENT B3 ;  /* 0x0000000000037941 */ /* 0x000fea0003800200 */
.L_x_6:
[----:B------:R-:W-:-:S07]  /*1200*/  VIADD R19, R19, 0xfffffff9 ;  /* 0xfffffff913137836 */ /* 0x000fce0000000000 */
.L_x_5:
[----:B------:R-:W-:Y:S05]  /*1210*/  BSYNC.RECONVERGENT B2 ;  /* 0x0000000000027941 */ /* 0x000fea0003800200 */
.L_x_4:
[----:B------:R-:W-:-:S13]  /*1220*/  ISETP.NE.AND P0, PT, R11, RZ, PT ;  /* 0x000000ff0b00720c */ /* 0x000fda0003f05270 */
[----:B------:R-:W-:Y:S05]  /*1230*/  @!P0 BRA `(.L_x_3) ;  /* 0x0000000400748947 */ /* 0x000fea0003800000 */
[----:B------:R-:W-:Y:S01]  /*1240*/  VIADD R14, R11, 0xffffffff ;  /* 0xffffffff0b0e7836 */ /* 0x000fe20000000000 */
[----:B------:R-:W-:Y:S01]  /*1250*/  BSSY.RECONVERGENT B2, `(.L_x_8) ;  /* 0x0000029000027945 */ /* 0x000fe20003800200 */
[----:B------:R-:W-:-:S03]  /*1260*/  ISETP.NE.AND P0, PT, R13, RZ, PT ;  /* 0x000000ff0d00720c */ /* 0x000fc60003f05270 */
[----:B------:R-:W-:-:S13]  /*1270*/  ISETP.GE.U32.AND P1, PT, R14, 0x7, PT ;  /* 0x000000070e00780c */ /* 0x000fda0003f26070 */
[----:B------:R-:W-:Y:S05]  /*1280*/  @!P1 BRA `(.L_x_9) ;  /* 0x0000000000949947 */ /* 0x000fea0003800000 */
[----:B------:R-:W0:Y:S01]  /*1290*/  LDC.64 R14, c[0x0][0x380] ;  /* 0x0000e000ff0e7b82 */ /* 0x000e220000000a00 */
[----:B------:R-:W1:Y:S02]  /*12a0*/  LDCU UR6, c[0x0][0x3a4] ;  /* 0x00007480ff0677ac */ /* 0x000e640008000800 */
[----:B-1----:R-:W-:-:S04]  /*12b0*/  IMAD R20, R18, UR6, R19 ;  /* 0x0000000612147c24 */ /* 0x002fc8000f8e0213 */
[----:B0-----:R-:W-:-:S05]  /*12c0*/  IMAD.WIDE R14, R20, 0x4, R14 ;  /* 0x00000004140e7825 */ /* 0x001fca00078e020e */
[----:B------:R-:W2:Y:S04]  /*12d0*/  LDG.E R25, desc[UR4][R14.64] ;  /* 0x000000040e197981 */ /* 0x000ea8000c1e1900 */
[----:B------:R-:W3:Y:S04]  /*12e0*/  LDG.E R27, desc[UR4][R14.64+0x4] ;  /* 0x000004040e1b7981 */ /* 0x000ee8000c1e1900 */
[----:B------:R-:W4:Y:S04]  /*12f0*/  LDG.E R24, desc[UR4][R14.64+0x8] ;  /* 0x000008040e187981 */ /* 0x000f28000c1e1900 */
[----:B------:R-:W5:Y:S04]  /*1300*/  LDG.E R23, desc[UR4][R14.64+0xc] ;  /* 0x00000c040e177981 */ /* 0x000f68000c1e1900 */
[----:B------:R-:W5:Y:S04]  /*1310*/  LDG.E R22, desc[UR4][R14.64+0x10] ;  /* 0x000010040e167981 */ /* 0x000f68000c1e1900 */
[----:B------:R-:W5:Y:S01]  /*1320*/  LDG.E R21, desc[UR4][R14.64+0x14] ;  /* 0x000014040e157981 */ /* 0x000f62000c1e1900 */
[----:B--2---:R-:W-:-:S04]  /*1330*/  FSETP.GT.AND P5, PT, R25, R8, PT ;  /* 0x000000081900720b */ /* 0x004fc80003fa4000 */
[----:B------:R-:W-:Y:S02]  /*1340*/  FSEL R26, R25, R8, P5 ;  /* 0x00000008191a7208 */ /* 0x000fe40002800000 */
[----:B------:R-:W2:Y:S04]  /*1350*/  LDG.E R8, desc[UR4][R14.64+0x18] ;  /* 0x000018040e087981 */ /* 0x000ea8000c1e1900 */
[----:B------:R-:W2:Y:S01]  /*1360*/  LDG.E R25, desc[UR4][R14.64+0x1c] ;  /* 0x00001c040e197981 */ /* 0x000ea2000c1e1900 */
[-C--:B---3--:R-:W-:Y:S01]  /*1370*/  FSETP.GT.AND P6, PT, R27, R26.reuse, PT ;  /* 0x0000001a1b00720b */ /* 0x088fe20003fc4000 */
[----:B------:R-:W-:Y:S01]  /*1380*/  VIADD R19, R19, 0x8 ;  /* 0x0000000813137836 */ /* 0x000fe20000000000 */
[----:B------:R-:W-:Y:S02]  /*1390*/  SEL R17, R20, R17, P5 ;  /* 0x0000001114117207 */ /* 0x000fe40002800000 */
[----:B------:R-:W-:-:S04]  /*13a0*/  FSEL R27, R27, R26, P6 ;  /* 0x0000001a1b1b7208 */ /* 0x000fc80003000000 */
[----:B----4-:R-:W-:-:S04]  /*13b0*/  FSETP.GT.AND P4, PT, R24, R27, PT ;  /* 0x0000001b1800720b */ /* 0x010fc80003f84000 */
[----:B------:R-:W-:Y:S01]  /*13c0*/  FSEL R24, R24, R27, P4 ;  /* 0x0000001b18187208 */ /* 0x000fe20002000000 */
[----:B------:R-:W-:-:S03]  /*13d0*/  @P6 VIADD R17, R20, 0x1 ;  /* 0x0000000114116836 */ /* 0x000fc60000000000 */
[----:B-----5:R-:W-:-:S04]  /*13e0*/  FSETP.GT.AND P3, PT, R23, R24, PT ;  /* 0x000000181700720b */ /* 0x020fc80003f64000 */
[----:B------:R-:W-:Y:S01]  /*13f0*/  FSEL R23, R23, R24, P3 ;  /* 0x0000001817177208 */ /* 0x000fe20001800000 */
[----:B------:R-:W-:-:S03]  /*1400*/  @P4 VIADD R17, R20, 0x2 ;  /* 0x0000000214114836 */ /* 0x000fc60000000000 */
[----:B------:R-:W-:-:S04]  /*1410*/  FSETP.GT.AND P1, PT, R22, R23, PT ;  /* 0x000000171600720b */ /* 0x000fc80003f24000 */
[----:B------:R-:W-:Y:S01]  /*1420*/  FSEL R22, R22, R23, P1 ;  /* 0x0000001716167208 */ /* 0x000fe20000800000 */
[----:B------:R-:W-:-:S03]  /*1430*/  @P3 VIADD R17, R20, 0x3 ;  /* 0x0000000314113836 */ /* 0x000fc60000000000 */
[----:B------:R-:W-:-:S04]  /*1440*/  FSETP.GT.AND P2, PT, R21, R22, PT ;  /* 0x000000161500720b */ /* 0x000fc80003f44000 */
[----:B------:R-:W-:Y:S01]  /*1450*/  FSEL R21, R21, R22, P2 ;  /* 0x0000001615157208 */ /* 0x000fe20001000000 */
[----:B------:R-:W-:-:S08]  /*1460*/  @P1 VIADD R17, R20, 0x4 ;  /* 0x0000000414111836 */ /* 0x000fd00000000000 */
[----:B------:R-:W-:Y:S02]  /*1470*/  @P2 IADD3 R17, PT, PT, R20, 0x5, RZ ;  /* 0x0000000514112810 */ /* 0x000fe40007ffe0ff */
[----:B--2---:R-:W-:-:S04]  /*1480*/  FSETP.GT.AND P5, PT, R8, R21, PT ;  /* 0x000000150800720b */ /* 0x004fc80003fa4000 */
[----:B------:R-:W-:-:S04]  /*1490*/  FSEL R8, R8, R21, P5 ;  /* 0x0000001508087208 */ /* 0x000fc80002800000 */
[----:B------:R-:W-:-:S04]  /*14a0*/  FSETP.GT.AND P3, PT, R25, R8, PT ;  /* 0x000000081900720b */ /* 0x000fc80003f64000 */
[----:B------:R-:W-:Y:S01]  /*14b0*/  FSEL R8, R25, R8, P3 ;  /* 0x0000000819087208 */ /* 0x000fe20001800000 */
[----:B------:R-:W-:-:S08]  /*14c0*/  @P5 VIADD R17, R20, 0x6 ;  /* 0x0000000614115836 */ /* 0x000fd00000000000 */
[----:B------:R-:W-:-:S07]  /*14d0*/  @P3 VIADD R17, R20, 0x7 ;  /* 0x0000000714113836 */ /* 0x000fce0000000000 */
.L_x_9:
[----:B------:R-:W-:Y:S05]  /*14e0*/  BSYNC.RECONVERGENT B2 ;  /* 0x0000000000027941 */ /* 0x000fea0003800200 */
.L_x_8:
        /* <DEDUP_REMOVED lines=13> */
[----:B------:R-:W5:Y:S01]  /*15c0*/  LDG.E R27, desc[UR4][R14.64+0xc] ;  /* 0x00000c040e1b7981 */ /* 0x000f62000c1e1900 */
[----:B------:R-:W-:Y:S01]  /*15d0*/  VIADD R19, R19, 0x4 ;  /* 0x0000000413137836 */ /* 0x000fe20000000000 */
[----:B--2---:R-:W-:-:S04]  /*15e0*/  FSETP.GT.AND P0, PT, R21, R8, PT ;  /* 0x000000081500720b */ /* 0x004fc80003f04000 */
[----:B------:R-:W-:Y:S02]  /*15f0*/  FSEL R8, R21, R8, P0 ;  /* 0x0000000815087208 */ /* 0x000fe40000000000 */
[----:B------:R-:W-:Y:S02]  /*1600*/  SEL R17, R20, R17, P0 ;  /* 0x0000001114117207 */ /* 0x000fe40000000000 */
[----:B---3--:R-:W-:-:S04]  /*1610*/  FSETP.GT.AND P2, PT, R23, R8, PT ;  /* 0x000000081700720b */ /* 0x008fc80003f44000 */
[----:B------:R-:W-:-:S04]  /*1620*/  FSEL R8, R23, R8, P2 ;  /* 0x0000000817087208 */ /* 0x000fc80001000000 */
[----:B----4-:R-:W-:-:S04]  /*1630*/  FSETP.GT.AND P3, PT, R25, R8, PT ;  /* 0x000000081900720b */ /* 0x010fc80003f64000 */
[----:B------:R-:W-:Y:S01]  /*1640*/  FSEL R8, R25, R8, P3 ;  /* 0x0000000819087208 */ /* 0x000fe20001800000 */
[----:B------:R-:W-:-:S03]  /*1650*/  @P2 VIADD R17, R20, 0x1 ;  /* 0x0000000114112836 */ /* 0x000fc60000000000 */
[----:B-----5:R-:W-:-:S04]  /*1660*/  FSETP.GT.AND P4, PT, R27, R8, PT ;  /* 0x000000081b00720b */ /* 0x020fc80003f84000 */
[----:B------:R-:W-:Y:S01]  /*1670*/  FSEL R8, R27, R8, P4 ;  /* 0x000000081b087208 */ /* 0x000fe20002000000 */
[----:B------:R-:W-:-:S08]  /*1680*/  @P3 VIADD R17, R20, 0x2 ;  /* 0x0000000214113836 */ /* 0x000fd00000000000 */
[----:B------:R-:W-:-:S07]  /*1690*/  @P4 VIADD R17, R20, 0x3 ;  /* 0x0000000314114836 */ /* 0x000fce0000000000 */
.L_x_11:
[----:B------:R-:W-:Y:S05]  /*16a0*/  BSYNC.RECONVERGENT B2 ;  /* 0x0000000000027941 */ /* 0x000fea0003800200 */
.L_x_10:
[----:B------:R-:W-:Y:S05]  /*16b0*/  @!P1 BRA `(.L_x_3) ;  /* 0x0000000000549947 */ /* 0x000fea0003800000 */
[----:B------:R-:W0:Y:S01]  /*16c0*/  LDC.64 R14, c[0x0][0x380] ;  /* 0x0000e000ff0e7b82 */ /* 0x000e220000000a00 */
[----:B------:R-:W1:Y:S02]  /*16d0*/  LDCU UR6, c[0x0][0x3a4] ;  /* 0x00007480ff0677ac */ /* 0x000e640008000800 */
[----:B-1----:R-:W-:-:S04]  /*16e0*/  IMAD R18, R18, UR6, R19 ;  /* 0x0000000612127c24 */ /* 0x002fc8000f8e0213 */
[----:B0-----:R-:W-:-:S05]  /*16f0*/  IMAD.WIDE R14, R18, 0x4, R14 ;  /* 0x00000004120e7825 */ /* 0x001fca00078e020e */
[----:B------:R-:W2:Y:S01]  /*1700*/  LDG.E R19, desc[UR4][R14.64] ;  /* 0x000000040e137981 */ /* 0x000ea2000c1e1900 */
[----:B------:R-:W-:Y:S02]  /*1710*/  ISETP.NE.AND P1, PT, R16, 0x1, PT ;  /* 0x000000011000780c */ /* 0x000fe40003f25270 */
[----:B--2---:R-:W-:-:S04]  /*1720*/  FSETP.GT.AND P0, PT, R19, R8, PT ;  /* 0x000000081300720b */ /* 0x004fc80003f04000 */
[----:B------:R-:W-:Y:S02]  /*1730*/  FSEL R8, R19, R8, P0 ;  /* 0x0000000813087208 */ /* 0x000fe40000000000 */
[----:B------:R-:W-:-:S05]  /*1740*/  SEL R17, R18, R17, P0 ;  /* 0x0000001112117207 */ /* 0x000fca0000000000 */
[----:B------:R-:W-:Y:S05]  /*1750*/  @!P1 BRA `(.L_x_3) ;  /* 0x00000000002c9947 */ /* 0x000fea0003800000 */
[----:B------:R-:W-:Y:S01]  /*1760*/  ISETP.NE.AND P2, PT, R16, 0x2, PT ;  /* 0x000000021000780c */ /* 0x000fe20003f45270 */
[----:B------:R-:W2:-:S12]  /*1770*/  LDG.E R19, desc[UR4][R14.64+0x4] ;  /* 0x000004040e137981 */ /* 0x000e98000c1e1900 */
[----:B------:R-:W3:Y:S01]  /*1780*/  @P2 LDG.E R21, desc[UR4][R14.64+0x8] ;  /* 0x000008040e152981 */ /* 0x000ee2000c1e1900 */
[----:B------:R-:W-:Y:S02]  /*1790*/  PLOP3.LUT P3, PT, PT, PT, PT, 0x8, 0x80 ;  /* 0x000000000080781c */ /* 0x000fe40003f6e170 */
[----:B--2---:R-:W-:-:S04]  /*17a0*/  FSETP.GT.AND P0, PT, R19, R8, PT ;  /* 0x000000081300720b */ /* 0x004fc80003f04000 */
[----:B------:R-:W-:-:S04]  /*17b0*/  FSEL R8, R19, R8, P0 ;  /* 0x0000000813087208 */ /* 0x000fc80000000000 */
[----:B---3--:R-:W-:-:S05]  /*17c0*/  @P2 FSETP.GT.AND P1, PT, R21, R8, PT ;  /* 0x000000081500220b */ /* 0x008fca0003f24000 */
[----:B------:R-:W-:Y:S01]  /*17d0*/  @P0 VIADD R17, R18, 0x1 ;  /* 0x0000000112110836 */ /* 0x000fe20000000000 */
[----:B------:R-:W-:Y:S02]  /*17e0*/  @P2 PLOP3.LUT P3, PT, P1, PT, PT, 0x80, 0x8 ;  /* 0x000000000008281c */ /* 0x000fe40000f6f070 */
[----:B------:R-:W-:-:S11]  /*17f0*/  @P2 FSEL R8, R21, R8, P1 ;  /* 0x0000000815082208 */ /* 0x000fd60000800000 */
[----:B------:R-:W-:-:S07]  /*1800*/  @P3 VIADD R17, R18, 0x2 ;  /* 0x0000000212113836 */ /* 0x000fce0000000000 */
.L_x_3:
[----:B------:R-:W-:Y:S05]  /*1810*/  BSYNC.RECONVERGENT B0 ;  /* 0x0000000000007941 */ /* 0x000fea0003800200 */
.L_x_2:
[----:B------:R-:W-:-:S05]  /*1820*/  VIADD R12, R12, 0x1 ;  /* 0x000000010c0c7836 */ /* 0x000fca0000000000 */
[----:B------:R-:W-:-:S13]  /*1830*/  ISETP.NE.AND P0, PT, R12, R5, PT ;  /* 0x000000050c00720c */ /* 0x000fda0003f05270 */
[----:B------:R-:W-:Y:S05]  /*1840*/  @P0 BRA `(.L_x_12) ;  /* 0xfffffff4000c0947 */ /* 0x000fea000383ffff */
.L_x_1:
[----:B------:R-:W-:Y:S05]  /*1850*/  BSYNC.RECONVERGENT B1 ;  /* 0x0000000000017941 */ /* 0x000fea0003800200 */
.L_x_0:
[----:B------:R-:W0:Y:S01]  /*1860*/  LDC.64 R10, c[0x0][0x388] ;  /* 0x0000e200ff0a7b82 */ /* 0x000e220000000a00 */
[----:B------:R-:W-:-:S04]  /*1870*/  IMAD R0, R0, R7, R2 ;  /* 0x0000000700007224 */ /* 0x000fc800078e0202 */
[----:B------:R-:W-:-:S03]  /*1880*/  IMAD R5, R3, R0, R4 ;  /* 0x0000000003057224 */ /* 0x000fc600078e0204 */
[----:B------:R-:W1:Y:S01]  /*1890*/  LDC.64 R12, c[0x0][0x390] ;  /* 0x0000e400ff0c7b82 */ /* 0x000e620000000a00 */
[----:B0-----:R-:W-:-:S05]  /*18a0*/  IMAD.WIDE R2, R5, 0x4, R10 ;  /* 0x0000000405027825 */ /* 0x001fca00078e020a */
[----:B------:R-:W-:Y:S01]  /*18b0*/  STG.E desc[UR4][R2.64], R8 ;  /* 0x0000000802007986 */ /* 0x000fe2000c101904 */
[----:B-1----:R-:W-:-:S05]  /*18c0*/  IMAD.WIDE R4, R5, 0x4, R12 ;  /* 0x0000000405047825 */ /* 0x002fca00078e020c */
[----:B------:R-:W-:Y:S01]  /*18d0*/  STG.E desc[UR4][R4.64], R17 ;  /* 0x0000001104007986 */ /* 0x000fe2000c101904 */
[----:B------:R-:W-:Y:S05]  /*18e0*/  EXIT ;  /* 0x000000000000794d */ /* 0x000fea0003800000 */
.L_x_13:
[----:B------:R-:W-:-:S00]  /*18f0*/  BRA `(.L_x_13) ;  /* 0xfffffffc00fc7947 */ /* 0x000fc0000383ffff */
[----:B------:R-:W-:-:S00]  /*1900*/  NOP ;  /* 0x0000000000007918 */ /* 0x000fc00000000000 */
[----:B------:R-:W-:-:S00]  /*1910*/  NOP ;  /* 0x0000000000007918 */ /* 0x000fc00000000000 */
[----:B------:R-:W-:-:S00]  /*1920*/  NOP ;  /* 0x0000000000007918 */ /* 0x000fc00000000000 */
[----:B------:R-:W-:-:S00]  /*1930*/  NOP ;  /* 0x0000000000007918 */ /* 0x000fc00000000000 */
[----:B------:R-:W-:-:S00]  /*1940*/  NOP ;  /* 0x0000000000007918 */ /* 0x000fc00000000000 */
[----:B------:R-:W-:-:S00]  /*1950*/  NOP ;  /* 0x0000000000007918 */ /* 0x000fc00000000000 */
[----:B------:R-:W-:-:S00]  /*1960*/  NOP ;  /* 0x0000000000007918 */ /* 0x000fc00000000000 */
[----:B------:R-:W-:-:S00]  /*1970*/  NOP ;  /* 0x0000000000007918 */ /* 0x000fc00000000000 */
.L_x_14:


//--------------------- .nv.shared.reserved.0     --------------------------
	.section	.nv.shared.reserved.0,"aw",@nobits
	.weak		__nv_reservedSMEM_offset_0_alias
	.size		__nv_reservedSMEM_offset_0_alias, 0, 64
	.other		__nv_reservedSMEM_offset_0_alias,@"STO_CUDA_RESERVED_SHARED STV_DEFAULT"
__nv_reservedSMEM_offset_0_alias:
	.zero		0
	.zero		64


//--------------------- .nv.constant0._Z26max_pooling_forward_kernelPKfPfPiiiiiiii --------------------------
	.section	.nv.constant0._Z26max_pooling_forward_kernelPKfPfPiiiiiiii,"a",@progbits
	.sectionflags	@""
	.align	4
.nv.constant0._Z26max_pooling_forward_kernelPKfPfPiiiiiiii:
	.zero		948


//--------------------- SYMBOLS --------------------------

	.type		.nv.reservedSmem.offset0,@object
	.size		.nv.reservedSmem.offset0,0x4
